	.target	sm_90a

	.elftype	@"ET_EXEC"


//--------------------- .note.nv.tkinfo           --------------------------
	.section	.note.nv.tkinfo,"",@"SHT_NOTE"
	.sectionflags	@"SHF_NOTE_NV_TKINFO"
	.tkinfo
        /*0018*/ 	.word	0x00000002
        /*0030*/ 	.string	""
        /*0030*/ 	.string	"ptxas"
        /*0030*/ 	.string	"Cuda compilation tools, release 13.0, V13.0.88"
        /*0030*/ 	.string	"Build cuda_13.0.r13.0/compiler.36424714_0"
        /*0030*/ 	.string	"-arch sm_90a -m 64 "



//--------------------- .note.nv.cuinfo           --------------------------
	.section	.note.nv.cuinfo,"",@"SHT_NOTE"
	.sectionflags	@"SHF_NOTE_NV_CUINFO"
        /*0018*/ 	.short	0x0002
        /*001a*/ 	.short	0x005a
        /*001c*/ 	.short	0x0082
	.zero		2


//--------------------- .nv.info                  --------------------------
	.section	.nv.info,"",@"SHT_CUDA_INFO"
	.align	4


	//----- nvinfo : EIATTR_REGCOUNT
	.align		4
        /*0000*/ 	.byte	0x04, 0x2f
        /*0002*/ 	.short	(.L_15 - .L_14)
	.align		4
.L_14:
        /*0004*/ 	.word	index@(_ZN7cutlass13device_kernelINS_4gemm6kernel13GemmUniversalIN4cute5tupleIJiiiiEEENS1_10collective13CollectiveMmaINS1_34MainloopSm90TmaGmmaWarpSpecializedILi14ENS5_IJNS4_1CILi1EEESB_SB_EEENS1_32KernelTmaWarpSpecializedPingpongEEENS5_IJNSA_ILi64EEESF_NSA_ILi32EEEEEENS_10tfloat32_tENS5_IJlSB_lEEESI_SJ_NS4_8TiledMMAINS4_8MMA_AtomIJNS4_4SM904GMMA29MMA_64x64x8_F32TF32TF32_SS_TNILNSN_7ScaleInE1ELSP_1EEEEEENS4_6LayoutISC_NS5_IJNSA_ILi0EEEST_ST_EEEEENS5_IJNS4_10UnderscoreESW_SW_EEEEENS4_13SM90_TMA_LOADENS4_14ComposedLayoutINS4_7SwizzleILi3ELi4ELi3EEENS4_18smem_ptr_flag_bitsILi32EEENSS_INS5_IJNSA_ILi8EEESG_EEENS5_IJSG_SB_EEEEEEEvNS4_8identityESZ_S19_vS1A_EENS_8epilogue10collective6detail29Sm90TmaWarpSpecializedAdapterINS1D_15DefaultEpilogueISI_SJ_SJ_NS1C_6thread17LinearCombinationISI_Li1EffLNS1H_9ScaleType4KindE0ELNS_15FloatRoundStyleE2ESI_EENS1_15EpilogueDefaultEEEEEvvEEEEvNT_6ParamsE)
        /*0008*/ 	.word	0x000000a8


	//----- nvinfo : EIATTR_FRAME_SIZE
	.align		4
.L_15:
        /*000c*/ 	.byte	0x04, 0x11
        /*000e*/ 	.short	(.L_17 - .L_16)
	.align		4
.L_16:
        /*0010*/ 	.word	index@(_ZN7cutlass13device_kernelINS_4gemm6kernel13GemmUniversalIN4cute5tupleIJiiiiEEENS1_10collective13CollectiveMmaINS1_34MainloopSm90TmaGmmaWarpSpecializedILi14ENS5_IJNS4_1CILi1EEESB_SB_EEENS1_32KernelTmaWarpSpecializedPingpongEEENS5_IJNSA_ILi64EEESF_NSA_ILi32EEEEEENS_10tfloat32_tENS5_IJlSB_lEEESI_SJ_NS4_8TiledMMAINS4_8MMA_AtomIJNS4_4SM904GMMA29MMA_64x64x8_F32TF32TF32_SS_TNILNSN_7ScaleInE1ELSP_1EEEEEENS4_6LayoutISC_NS5_IJNSA_ILi0EEEST_ST_EEEEENS5_IJNS4_10UnderscoreESW_SW_EEEEENS4_13SM90_TMA_LOADENS4_14ComposedLayoutINS4_7SwizzleILi3ELi4ELi3EEENS4_18smem_ptr_flag_bitsILi32EEENSS_INS5_IJNSA_ILi8EEESG_EEENS5_IJSG_SB_EEEEEEEvNS4_8identityESZ_S19_vS1A_EENS_8epilogue10collective6detail29Sm90TmaWarpSpecializedAdapterINS1D_15DefaultEpilogueISI_SJ_SJ_NS1C_6thread17LinearCombinationISI_Li1EffLNS1H_9ScaleType4KindE0ELNS_15FloatRoundStyleE2ESI_EENS1_15EpilogueDefaultEEEEEvvEEEEvNT_6ParamsE)
        /*0014*/ 	.word	0x00000008


	//----- nvinfo : EIATTR_MIN_STACK_SIZE
	.align		4
.L_17:
        /*0018*/ 	.byte	0x04, 0x12
        /*001a*/ 	.short	(.L_19 - .L_18)
	.align		4
.L_18:
        /*001c*/ 	.word	index@(_ZN7cutlass13device_kernelINS_4gemm6kernel13GemmUniversalIN4cute5tupleIJiiiiEEENS1_10collective13CollectiveMmaINS1_34MainloopSm90TmaGmmaWarpSpecializedILi14ENS5_IJNS4_1CILi1EEESB_SB_EEENS1_32KernelTmaWarpSpecializedPingpongEEENS5_IJNSA_ILi64EEESF_NSA_ILi32EEEEEENS_10tfloat32_tENS5_IJlSB_lEEESI_SJ_NS4_8TiledMMAINS4_8MMA_AtomIJNS4_4SM904GMMA29MMA_64x64x8_F32TF32TF32_SS_TNILNSN_7ScaleInE1ELSP_1EEEEEENS4_6LayoutISC_NS5_IJNSA_ILi0EEEST_ST_EEEEENS5_IJNS4_10UnderscoreESW_SW_EEEEENS4_13SM90_TMA_LOADENS4_14ComposedLayoutINS4_7SwizzleILi3ELi4ELi3EEENS4_18smem_ptr_flag_bitsILi32EEENSS_INS5_IJNSA_ILi8EEESG_EEENS5_IJSG_SB_EEEEEEEvNS4_8identityESZ_S19_vS1A_EENS_8epilogue10collective6detail29Sm90TmaWarpSpecializedAdapterINS1D_15DefaultEpilogueISI_SJ_SJ_NS1C_6thread17LinearCombinationISI_Li1EffLNS1H_9ScaleType4KindE0ELNS_15FloatRoundStyleE2ESI_EENS1_15EpilogueDefaultEEEEEvvEEEEvNT_6ParamsE)
        /*0020*/ 	.word	0x00000008
.L_19:


//--------------------- .nv.compat                --------------------------
	.section	.nv.compat,"",@"SHT_CUDA_COMPAT_INFO"
	.align	4
        /*0000*/ 	.byte	0x02, 0x09, 0x01, 0x00, 0x02, 0x02, 0x04, 0x00, 0x02, 0x05, 0x05, 0x00, 0x03, 0x07, 0x01, 0x01
        /*0010*/ 	.byte	0x02, 0x03, 0x01, 0x00, 0x02, 0x06, 0x01, 0x00, 0x04, 0x0b, 0x08, 0x00, 0x00, 0x00, 0x00, 0x00
        /*0020*/ 	.byte	0x00, 0x00, 0x00, 0x00


//--------------------- .nv.info._ZN7cutlass13device_kernelINS_4gemm6kernel13GemmUniversalIN4cute5tupleIJiiiiEEENS1_10collective13CollectiveMmaINS1_34MainloopSm90TmaGmmaWarpSpecializedILi14ENS5_IJNS4_1CILi1EEESB_SB_EEENS1_32KernelTmaWarpSpecializedPingpongEEENS5_IJNSA_ILi64EEESF_NSA_ILi32EEEEEENS_10tfloat32_tENS5_IJlSB_lEEESI_SJ_NS4_8TiledMMAINS4_8MMA_AtomIJNS4_4SM904GMMA29MMA_64x64x8_F32TF32TF32_SS_TNILNSN_7ScaleInE1ELSP_1EEEEEENS4_6LayoutISC_NS5_IJNSA_ILi0EEEST_ST_EEEEENS5_IJNS4_10UnderscoreESW_SW_EEEEENS4_13SM90_TMA_LOADENS4_14ComposedLayoutINS4_7SwizzleILi3ELi4ELi3EEENS4_18smem_ptr_flag_bitsILi32EEENSS_INS5_IJNSA_ILi8EEESG_EEENS5_IJSG_SB_EEEEEEEvNS4_8identityESZ_S19_vS1A_EENS_8epilogue10collective6detail29Sm90TmaWarpSpecializedAdapterINS1D_15DefaultEpilogueISI_SJ_SJ_NS1C_6thread17LinearCombinationISI_Li1EffLNS1H_9ScaleType4KindE0ELNS_15FloatRoundStyleE2ESI_EENS1_15EpilogueDefaultEEEEEvvEEEEvNT_6ParamsE --------------------------
	.section	.nv.info._ZN7cutlass13device_kernelINS_4gemm6kernel13GemmUniversalIN4cute5tupleIJiiiiEEENS1_10collective13CollectiveMmaINS1_34MainloopSm90TmaGmmaWarpSpecializedILi14ENS5_IJNS4_1CILi1EEESB_SB_EEENS1_32KernelTmaWarpSpecializedPingpongEEENS5_IJNSA_ILi64EEESF_NSA_ILi32EEEEEENS_10tfloat32_tENS5_IJlSB_lEEESI_SJ_NS4_8TiledMMAINS4_8MMA_AtomIJNS4_4SM904GMMA29MMA_64x64x8_F32TF32TF32_SS_TNILNSN_7ScaleInE1ELSP_1EEEEEENS4_6LayoutISC_NS5_IJNSA_ILi0EEEST_ST_EEEEENS5_IJNS4_10UnderscoreESW_SW_EEEEENS4_13SM90_TMA_LOADENS4_14ComposedLayoutINS4_7SwizzleILi3ELi4ELi3EEENS4_18smem_ptr_flag_bitsILi32EEENSS_INS5_IJNSA_ILi8EEESG_EEENS5_IJSG_SB_EEEEEEEvNS4_8identityESZ_S19_vS1A_EENS_8epilogue10collective6detail29Sm90TmaWarpSpecializedAdapterINS1D_15DefaultEpilogueISI_SJ_SJ_NS1C_6thread17LinearCombinationISI_Li1EffLNS1H_9ScaleType4KindE0ELNS_15FloatRoundStyleE2ESI_EENS1_15EpilogueDefaultEEEEEvvEEEEvNT_6ParamsE,"",@"SHT_CUDA_INFO"
	.sectionflags	@""
	.align	4


	//----- nvinfo : EIATTR_CUDA_API_VERSION
	.align		4
        /*0000*/ 	.byte	0x04, 0x37
        /*0002*/ 	.short	(.L_21 - .L_20)
.L_20:
        /*0004*/ 	.word	0x00000082


	//----- nvinfo : EIATTR_KPARAM_INFO
	.align		4
.L_21:
        /*0008*/ 	.byte	0x04, 0x17
        /*000a*/ 	.short	(.L_23 - .L_22)
.L_22:
        /*000c*/ 	.word	0x00000000
        /*0010*/ 	.short	0x0000
        /*0012*/ 	.short	0x0070
        /*0014*/ 	.byte	0x00, 0xf0, 0x01, 0x10


	//----- nvinfo : EIATTR_SPARSE_MMA_MASK
	.align		4
.L_23:
        /*0018*/ 	.byte	0x03, 0x50
        /*001a*/ 	.short	0x0000


	//----- nvinfo : EIATTR_MAXREG_COUNT
	.align		4
        /*001c*/ 	.byte	0x03, 0x1b
        /*001e*/ 	.short	0x00a8


	//----- nvinfo : EIATTR_NUM_BARRIERS
	.align		4
        /*0020*/ 	.byte	0x02, 0x4c
        /*0022*/ 	.byte	0x01
	.zero		1


	//----- nvinfo : EIATTR_EXTERNS
	.align		4
        /*0024*/ 	.byte	0x04, 0x0f
        /*0026*/ 	.short	(.L_25 - .L_24)


	//   ....[0]....
	.align		4
.L_24:
        /*0028*/ 	.word	index@(__assertfail)


	//----- nvinfo : EIATTR_ANNOTATIONS
	.align		4
.L_25:
        /*002c*/ 	.byte	0x04, 0x55
        /*002e*/ 	.short	(.L_27 - .L_26)


	//   ....[0]....
.L_26:
        /*0030*/ 	.word	0x00000001
        /*0034*/ 	.byte	0x40, 0x0c, 0x00, 0x00, 0x01, 0x00, 0x00, 0x00, 0x70, 0x44, 0x00, 0x00, 0x01, 0x00, 0x00, 0x00
        /*0044*/ 	.byte	0x60, 0x50, 0x00, 0x00


	//----- nvinfo : EIATTR_MERCURY_ISA_VERSION
	.align		4
.L_27:
        /*0048*/ 	.byte	0x03, 0x5f
        /*004a*/ 	.short	0x0101


	//----- nvinfo : EIATTR_INT_WARP_WIDE_INSTR_OFFSETS
	.align		4
        /*004c*/ 	.byte	0x04, 0x31
        /*004e*/ 	.short	(.L_29 - .L_28)


	//   ....[0]....
.L_28:
        /*0050*/ 	.word	0x00000550


	//   ....[1]....
        /*0054*/ 	.word	0x00000570


	//   ....[2]....
        /*0058*/ 	.word	0x000005f0


	//   ....[3]....
        /*005c*/ 	.word	0x00000600


	//   ....[4]....
        /*0060*/ 	.word	0x00000610


	//   ....[5]....
        /*0064*/ 	.word	0x00000630


	//   ....[6]....
        /*0068*/ 	.word	0x000006c0


	//   ....[7]....
        /*006c*/ 	.word	0x000006e0


	//----- nvinfo : EIATTR_COOP_GROUP_MASK_REGIDS
	.align		4
.L_29:
        /*0070*/ 	.byte	0x04, 0x29
        /*0072*/ 	.short	(.L_31 - .L_30)


	//   ....[0]....
.L_30:
        /*0074*/ 	.word	0xffffffff


	//   ....[1]....
        /*0078*/ 	.word	0xffffffff


	//   ....[2]....
        /*007c*/ 	.word	0xffffffff


	//   ....[3]....
        /*0080*/ 	.word	0xffffffff


	//   ....[4]....
        /*0084*/ 	.word	0xffffffff


	//   ....[5]....
        /*0088*/ 	.word	0xffffffff


	//----- nvinfo : EIATTR_COOP_GROUP_INSTR_OFFSETS
	.align		4
.L_31:
        /*008c*/ 	.byte	0x04, 0x28
        /*008e*/ 	.short	(.L_33 - .L_32)


	//   ....[0]....
.L_32:
        /*0090*/ 	.word	0x00000070


	//   ....[1]....
        /*0094*/ 	.word	0x00000080


	//   ....[2]....
        /*0098*/ 	.word	0x00000140


	//   ....[3]....
        /*009c*/ 	.word	0x00000440


	//   ....[4]....
        /*00a0*/ 	.word	0x00000480


	//   ....[5]....
        /*00a4*/ 	.word	0x000004d0


	//----- nvinfo : EIATTR_REG_RECONFIG
	.align		4
.L_33:
        /*00a8*/ 	.byte	0x01, 0x54
	.zero		2


	//----- nvinfo : EIATTR_SYSCALL_OFFSETS
	.align		4
        /*00ac*/ 	.byte	0x04, 0x46
        /*00ae*/ 	.short	(.L_35 - .L_34)


	//   ....[0]....
.L_34:
        /*00b0*/ 	.word	0x00001780


	//----- nvinfo : EIATTR_MBARRIER_INSTR_OFFSETS
	.align		4
.L_35:
        /*00b4*/ 	.byte	0x04, 0x39
        /*00b6*/ 	.short	(.L_37 - .L_36)


	//   ....[0]....
.L_36:
        /*00b8*/ 	.word	0x00000260
        /*00bc*/ 	.word	0x000000ff
        /*00c0*/ 	.word	0x00000000
        /*00c4*/ 	.short	0x0100
        /*00c6*/ 	.byte	0x08
	.zero		1


	//   ....[1]....
        /*00c8*/ 	.word	0x00000270
        /*00cc*/ 	.word	0x000000ff
        /*00d0*/ 	.word	0x00000070
        /*00d4*/ 	.short	0x0100
        /*00d6*/ 	.byte	0x08
	.zero		1


	//   ....[2]....
        /*00d8*/ 	.word	0x00000280
        /*00dc*/ 	.word	0x000000ff
        /*00e0*/ 	.word	0x00000008
        /*00e4*/ 	.short	0x0100
        /*00e6*/ 	.byte	0x08
	.zero		1


	//   ....[3]....
        /*00e8*/ 	.word	0x00000290
        /*00ec*/ 	.word	0x000000ff
        /*00f0*/ 	.word	0x00000078
        /*00f4*/ 	.short	0x0100
        /*00f6*/ 	.byte	0x08
	.zero		1


	//   ....[4]....
        /*00f8*/ 	.word	0x000002a0
        /*00fc*/ 	.word	0x000000ff
        /*0100*/ 	.word	0x00000010
        /*0104*/ 	.short	0x0100
        /*0106*/ 	.byte	0x08
	.zero		1


	//   ....[5]....
        /*0108*/ 	.word	0x000002b0
        /*010c*/ 	.word	0x000000ff
        /*0110*/ 	.word	0x00000080
        /*0114*/ 	.short	0x0100
        /*0116*/ 	.byte	0x08
	.zero		1


	//   ....[6]....
        /*0118*/ 	.word	0x000002c0
        /*011c*/ 	.word	0x000000ff
        /*0120*/ 	.word	0x00000018
        /*0124*/ 	.short	0x0100
        /*0126*/ 	.byte	0x08
	.zero		1


	//   ....[7]....
        /*0128*/ 	.word	0x000002d0
        /*012c*/ 	.word	0x000000ff
        /*0130*/ 	.word	0x00000088
        /*0134*/ 	.short	0x0100
        /*0136*/ 	.byte	0x08
	.zero		1


	//   ....[8]....
        /*0138*/ 	.word	0x000002e0
        /*013c*/ 	.word	0x000000ff
        /*0140*/ 	.word	0x00000020
        /*0144*/ 	.short	0x0100
        /*0146*/ 	.byte	0x08
	.zero		1


	//   ....[9]....
        /*0148*/ 	.word	0x000002f0
        /*014c*/ 	.word	0x000000ff
        /*0150*/ 	.word	0x00000090
        /*0154*/ 	.short	0x0100
        /*0156*/ 	.byte	0x08
	.zero		1


	//   ....[10]....
        /*0158*/ 	.word	0x00000300
        /*015c*/ 	.word	0x000000ff
        /*0160*/ 	.word	0x00000028
        /*0164*/ 	.short	0x0100
        /*0166*/ 	.byte	0x08
	.zero		1


	//   ....[11]....
        /*0168*/ 	.word	0x00000310
        /*016c*/ 	.word	0x000000ff
        /*0170*/ 	.word	0x00000098
        /*0174*/ 	.short	0x0100
        /*0176*/ 	.byte	0x08
	.zero		1


	//   ....[12]....
        /*0178*/ 	.word	0x00000320
        /*017c*/ 	.word	0x000000ff
        /*0180*/ 	.word	0x00000030
        /*0184*/ 	.short	0x0100
        /*0186*/ 	.byte	0x08
	.zero		1


	//   ....[13]....
        /*0188*/ 	.word	0x00000330
        /*018c*/ 	.word	0x000000ff
        /*0190*/ 	.word	0x000000a0
        /*0194*/ 	.short	0x0100
        /*0196*/ 	.byte	0x08
	.zero		1


	//   ....[14]....
        /*0198*/ 	.word	0x00000340
        /*019c*/ 	.word	0x000000ff
        /*01a0*/ 	.word	0x00000038
        /*01a4*/ 	.short	0x0100
        /*01a6*/ 	.byte	0x08
	.zero		1


	//   ....[15]....
        /*01a8*/ 	.word	0x00000350
        /*01ac*/ 	.word	0x000000ff
        /*01b0*/ 	.word	0x000000a8
        /*01b4*/ 	.short	0x0100
        /*01b6*/ 	.byte	0x08
	.zero		1


	//   ....[16]....
        /*01b8*/ 	.word	0x00000360
        /*01bc*/ 	.word	0x000000ff
        /*01c0*/ 	.word	0x00000040
        /*01c4*/ 	.short	0x0100
        /*01c6*/ 	.byte	0x08
	.zero		1


	//   ....[17]....
        /*01c8*/ 	.word	0x00000370
        /*01cc*/ 	.word	0x000000ff
        /*01d0*/ 	.word	0x000000b0
        /*01d4*/ 	.short	0x0100
        /*01d6*/ 	.byte	0x08
	.zero		1


	//   ....[18]....
        /*01d8*/ 	.word	0x00000380
        /*01dc*/ 	.word	0x000000ff
        /*01e0*/ 	.word	0x00000048
        /*01e4*/ 	.short	0x0100
        /*01e6*/ 	.byte	0x08
	.zero		1


	//   ....[19]....
        /*01e8*/ 	.word	0x00000390
        /*01ec*/ 	.word	0x000000ff
        /*01f0*/ 	.word	0x000000b8
        /*01f4*/ 	.short	0x0100
        /*01f6*/ 	.byte	0x08
	.zero		1


	//   ....[20]....
        /*01f8*/ 	.word	0x000003a0
        /*01fc*/ 	.word	0x000000ff
        /*0200*/ 	.word	0x00000050
        /*0204*/ 	.short	0x0100
        /*0206*/ 	.byte	0x08
	.zero		1


	//   ....[21]....
        /*0208*/ 	.word	0x000003b0
        /*020c*/ 	.word	0x000000ff
        /*0210*/ 	.word	0x000000c0
        /*0214*/ 	.short	0x0100
        /*0216*/ 	.byte	0x08
	.zero		1


	//   ....[22]....
        /*0218*/ 	.word	0x000003c0
        /*021c*/ 	.word	0x000000ff
        /*0220*/ 	.word	0x00000058
        /*0224*/ 	.short	0x0100
        /*0226*/ 	.byte	0x08
	.zero		1


	//   ....[23]....
        /*0228*/ 	.word	0x000003d0
        /*022c*/ 	.word	0x000000ff
        /*0230*/ 	.word	0x000000c8
        /*0234*/ 	.short	0x0100
        /*0236*/ 	.byte	0x08
	.zero		1


	//   ....[24]....
        /*0238*/ 	.word	0x000003e0
        /*023c*/ 	.word	0x000000ff
        /*0240*/ 	.word	0x00000060
        /*0244*/ 	.short	0x0100
        /*0246*/ 	.byte	0x08
	.zero		1


	//   ....[25]....
        /*0248*/ 	.word	0x000003f0
        /*024c*/ 	.word	0x000000ff
        /*0250*/ 	.word	0x000000d0
        /*0254*/ 	.short	0x0100
        /*0256*/ 	.byte	0x08
	.zero		1


	//   ....[26]....
        /*0258*/ 	.word	0x00000400
        /*025c*/ 	.word	0x000000ff
        /*0260*/ 	.word	0x00000068
        /*0264*/ 	.short	0x0100
        /*0266*/ 	.byte	0x08
	.zero		1


	//   ....[27]....
        /*0268*/ 	.word	0x00000410
        /*026c*/ 	.word	0x000000ff
        /*0270*/ 	.word	0x000000d8
        /*0274*/ 	.short	0x0100
        /*0276*/ 	.byte	0x08
	.zero		1


	//   ....[28]....
        /*0278*/ 	.word	0x00000720
        /*027c*/ 	.word	0x000000ff
        /*0280*/ 	.word	0x00000110
        /*0284*/ 	.short	0x0100
        /*0286*/ 	.byte	0x08
	.zero		1


	//   ....[29]....
        /*0288*/ 	.word	0x00000790
        /*028c*/ 	.word	0x000000ff
        /*0290*/ 	.word	0x00000118
        /*0294*/ 	.short	0x0100
        /*0296*/ 	.byte	0x08
	.zero		1


	//   ....[30]....
        /*0298*/ 	.word	0x000007b0
        /*029c*/ 	.word	0x000000ff
        /*02a0*/ 	.word	0x000000f0
        /*02a4*/ 	.short	0x0100
        /*02a6*/ 	.byte	0x09
	.zero		1


	//   ....[31]....
        /*02a8*/ 	.word	0x000007c0
        /*02ac*/ 	.word	0x000000ff
        /*02b0*/ 	.word	0x000000f8
        /*02b4*/ 	.short	0x0100
        /*02b6*/ 	.byte	0x09
	.zero		1


	//   ....[32]....
        /*02b8*/ 	.word	0x000007d0
        /*02bc*/ 	.word	0x000000ff
        /*02c0*/ 	.word	0x00000100
        /*02c4*/ 	.short	0x0100
        /*02c6*/ 	.byte	0x09
	.zero		1


	//   ....[33]....
        /*02c8*/ 	.word	0x000007e0
        /*02cc*/ 	.word	0x000000ff
        /*02d0*/ 	.word	0x00000108
        /*02d4*/ 	.short	0x0100
        /*02d6*/ 	.byte	0x09
	.zero		1


	//   ....[34]....
        /*02d8*/ 	.word	0x00001660
        /*02dc*/ 	.word	0x0000003d
        /*02e0*/ 	.word	0x00000000
        /*02e4*/ 	.short	0x010a
        /*02e6*/ 	.byte	0x2a
	.zero		1


	//   ....[35]....
        /*02e8*/ 	.word	0x00001800
        /*02ec*/ 	.word	0x00000003
        /*02f0*/ 	.word	0x00000000
        /*02f4*/ 	.short	0x010a
        /*02f6*/ 	.byte	0x3f
	.zero		1


	//   ....[36]....
        /*02f8*/ 	.word	0x00001840
        /*02fc*/ 	.word	0x00000003
        /*0300*/ 	.word	0x00000000
        /*0304*/ 	.short	0x010a
        /*0306*/ 	.byte	0x3f
	.zero		1


	//   ....[37]....
        /*0308*/ 	.word	0x00001b40
        /*030c*/ 	.word	0x000000ff
        /*0310*/ 	.word	0x00000000
        /*0314*/ 	.short	0x010a
        /*0316*/ 	.byte	0x04
	.zero		1


	//   ....[38]....
        /*0318*/ 	.word	0x00001b80
        /*031c*/ 	.word	0x000000ff
        /*0320*/ 	.word	0x00000000
        /*0324*/ 	.short	0x010a
        /*0326*/ 	.byte	0x04
	.zero		1


	//   ....[39]....
        /*0328*/ 	.word	0x00001de0
        /*032c*/ 	.word	0x000000ff
        /*0330*/ 	.word	0x00000000
        /*0334*/ 	.short	0x0101
        /*0336*/ 	.byte	0x04
	.zero		1


	//   ....[40]....
        /*0338*/ 	.word	0x00001ed0
        /*033c*/ 	.word	0x0000003e
        /*0340*/ 	.word	0x00000000
        /*0344*/ 	.short	0x0101
        /*0346*/ 	.byte	0x2f
	.zero		1


	//   ....[41]....
        /*0348*/ 	.word	0x00001fb0
        /*034c*/ 	.word	0x000000ff
        /*0350*/ 	.word	0x00000000
        /*0354*/ 	.short	0x0101
        /*0356*/ 	.byte	0x06
	.zero		1


	//   ....[42]....
        /*0358*/ 	.word	0x00002060
        /*035c*/ 	.word	0x0000003d
        /*0360*/ 	.word	0x00000010
        /*0364*/ 	.short	0x010a
        /*0366*/ 	.byte	0x2a
	.zero		1


	//   ....[43]....
        /*0368*/ 	.word	0x00004490
        /*036c*/ 	.word	0x00000040
        /*0370*/ 	.word	0x00000000
        /*0374*/ 	.short	0x0101
        /*0376*/ 	.byte	0x2f
	.zero		1


	//   ....[44]....
        /*0378*/ 	.word	0x00004df0
        /*037c*/ 	.word	0x0000000a
        /*0380*/ 	.word	0x00000070
        /*0384*/ 	.short	0x010a
        /*0386*/ 	.byte	0x3f
	.zero		1


	//   ....[45]....
        /*0388*/ 	.word	0x00005170
        /*038c*/ 	.word	0x00000008
        /*0390*/ 	.word	0x00000118
        /*0394*/ 	.short	0x0101
        /*0396*/ 	.byte	0x3f
	.zero		1


	//   ....[46]....
        /*0398*/ 	.word	0x00005900
        /*039c*/ 	.word	0x00000009
        /*03a0*/ 	.word	0x00000000
        /*03a4*/ 	.short	0x010a
        /*03a6*/ 	.byte	0x3f
	.zero		1


	//   ....[47]....
        /*03a8*/ 	.word	0x00005980
        /*03ac*/ 	.word	0x00000008
        /*03b0*/ 	.word	0x00000000
        /*03b4*/ 	.short	0x010a
        /*03b6*/ 	.byte	0x3f
	.zero		1


	//   ....[48]....
        /*03b8*/ 	.word	0x00005a10
        /*03bc*/ 	.word	0x00000009
        /*03c0*/ 	.word	0x00000000
        /*03c4*/ 	.short	0x010a
        /*03c6*/ 	.byte	0x3f
	.zero		1


	//   ....[49]....
        /*03c8*/ 	.word	0x00005aa0
        /*03cc*/ 	.word	0x00000008
        /*03d0*/ 	.word	0x00000000
        /*03d4*/ 	.short	0x010a
        /*03d6*/ 	.byte	0x3f
	.zero		1


	//   ....[50]....
        /*03d8*/ 	.word	0x00005b30
        /*03dc*/ 	.word	0x00000009
        /*03e0*/ 	.word	0x00000000
        /*03e4*/ 	.short	0x010a
        /*03e6*/ 	.byte	0x3f
	.zero		1


	//   ....[51]....
        /*03e8*/ 	.word	0x00005bc0
        /*03ec*/ 	.word	0x00000008
        /*03f0*/ 	.word	0x00000000
        /*03f4*/ 	.short	0x010a
        /*03f6*/ 	.byte	0x3f
	.zero		1


	//   ....[52]....
        /*03f8*/ 	.word	0x00005c50
        /*03fc*/ 	.word	0x00000009
        /*0400*/ 	.word	0x00000000
        /*0404*/ 	.short	0x010a
        /*0406*/ 	.byte	0x3f
	.zero		1


	//   ....[53]....
        /*0408*/ 	.word	0x00005ce0
        /*040c*/ 	.word	0x00000008
        /*0410*/ 	.word	0x00000000
        /*0414*/ 	.short	0x010a
        /*0416*/ 	.byte	0x3f
	.zero		1


	//   ....[54]....
        /*0418*/ 	.word	0x00005d70
        /*041c*/ 	.word	0x00000009
        /*0420*/ 	.word	0x00000000
        /*0424*/ 	.short	0x010a
        /*0426*/ 	.byte	0x3f
	.zero		1


	//   ....[55]....
        /*0428*/ 	.word	0x00005e00
        /*042c*/ 	.word	0x00000008
        /*0430*/ 	.word	0x00000000
        /*0434*/ 	.short	0x010a
        /*0436*/ 	.byte	0x3f
	.zero		1


	//   ....[56]....
        /*0438*/ 	.word	0x00005e90
        /*043c*/ 	.word	0x00000009
        /*0440*/ 	.word	0x00000000
        /*0444*/ 	.short	0x010a
        /*0446*/ 	.byte	0x3f
	.zero		1


	//   ....[57]....
        /*0448*/ 	.word	0x00005f20
        /*044c*/ 	.word	0x00000008
        /*0450*/ 	.word	0x00000000
        /*0454*/ 	.short	0x010a
        /*0456*/ 	.byte	0x3f
	.zero		1


	//   ....[58]....
        /*0458*/ 	.word	0x00005fb0
        /*045c*/ 	.word	0x0000000b
        /*0460*/ 	.word	0x00000000
        /*0464*/ 	.short	0x010a
        /*0466*/ 	.byte	0x3f
	.zero		1


	//   ....[59]....
        /*0468*/ 	.word	0x00006040
        /*046c*/ 	.word	0x00000003
        /*0470*/ 	.word	0x00000000
        /*0474*/ 	.short	0x010a
        /*0476*/ 	.byte	0x3f
	.zero		1


	//   ....[60]....
        /*0478*/ 	.word	0x000060a0
        /*047c*/ 	.word	0x0000003f
        /*0480*/ 	.word	0x00000000
        /*0484*/ 	.short	0x010a
        /*0486*/ 	.byte	0x3f
	.zero		1


	//   ....[61]....
        /*0488*/ 	.word	0x000060f0
        /*048c*/ 	.word	0x00000003
        /*0490*/ 	.word	0x00000000
        /*0494*/ 	.short	0x010a
        /*0496*/ 	.byte	0x3f
	.zero		1


	//   ....[62]....
        /*0498*/ 	.word	0x00006150
        /*049c*/ 	.word	0x00000004
        /*04a0*/ 	.word	0x00000000
        /*04a4*/ 	.short	0x010a
        /*04a6*/ 	.byte	0x3f
	.zero		1


	//   ....[63]....
        /*04a8*/ 	.word	0x000061a0
        /*04ac*/ 	.word	0x0000003f
        /*04b0*/ 	.word	0x00000010
        /*04b4*/ 	.short	0x010a
        /*04b6*/ 	.byte	0x3f
	.zero		1


	//   ....[64]....
        /*04b8*/ 	.word	0x00006270
        /*04bc*/ 	.word	0x0000000a
        /*04c0*/ 	.word	0x00000070
        /*04c4*/ 	.short	0x010a
        /*04c6*/ 	.byte	0x3f
	.zero		1


	//   ....[65]....
        /*04c8*/ 	.word	0x00006340
        /*04cc*/ 	.word	0x00000009
        /*04d0*/ 	.word	0x00000000
        /*04d4*/ 	.short	0x010a
        /*04d6*/ 	.byte	0x3f
	.zero		1


	//   ....[66]....
        /*04d8*/ 	.word	0x00006390
        /*04dc*/ 	.word	0x00000008
        /*04e0*/ 	.word	0x00000000
        /*04e4*/ 	.short	0x010a
        /*04e6*/ 	.byte	0x3f
	.zero		1


	//   ....[67]....
        /*04e8*/ 	.word	0x000063e0
        /*04ec*/ 	.word	0x00000009
        /*04f0*/ 	.word	0x00000000
        /*04f4*/ 	.short	0x010a
        /*04f6*/ 	.byte	0x3f
	.zero		1


	//   ....[68]....
        /*04f8*/ 	.word	0x00006430
        /*04fc*/ 	.word	0x00000008
        /*0500*/ 	.word	0x00000000
        /*0504*/ 	.short	0x010a
        /*0506*/ 	.byte	0x3f
	.zero		1


	//   ....[69]....
        /*0508*/ 	.word	0x00006480
        /*050c*/ 	.word	0x00000009
        /*0510*/ 	.word	0x00000000
        /*0514*/ 	.short	0x010a
        /*0516*/ 	.byte	0x3f
	.zero		1


	//   ....[70]....
        /*0518*/ 	.word	0x000064d0
        /*051c*/ 	.word	0x00000008
        /*0520*/ 	.word	0x00000000
        /*0524*/ 	.short	0x010a
        /*0526*/ 	.byte	0x3f
	.zero		1


	//   ....[71]....
        /*0528*/ 	.word	0x00006520
        /*052c*/ 	.word	0x00000009
        /*0530*/ 	.word	0x00000000
        /*0534*/ 	.short	0x010a
        /*0536*/ 	.byte	0x3f
	.zero		1


	//   ....[72]....
        /*0538*/ 	.word	0x00006570
        /*053c*/ 	.word	0x00000008
        /*0540*/ 	.word	0x00000000
        /*0544*/ 	.short	0x010a
        /*0546*/ 	.byte	0x3f
	.zero		1


	//   ....[73]....
        /*0548*/ 	.word	0x000065c0
        /*054c*/ 	.word	0x00000009
        /*0550*/ 	.word	0x00000000
        /*0554*/ 	.short	0x010a
        /*0556*/ 	.byte	0x3f
	.zero		1


	//   ....[74]....
        /*0558*/ 	.word	0x00006610
        /*055c*/ 	.word	0x00000008
        /*0560*/ 	.word	0x00000000
        /*0564*/ 	.short	0x010a
        /*0566*/ 	.byte	0x3f
	.zero		1


	//   ....[75]....
        /*0568*/ 	.word	0x00006660
        /*056c*/ 	.word	0x00000009
        /*0570*/ 	.word	0x00000000
        /*0574*/ 	.short	0x010a
        /*0576*/ 	.byte	0x3f
	.zero		1


	//   ....[76]....
        /*0578*/ 	.word	0x000066b0
        /*057c*/ 	.word	0x00000008
        /*0580*/ 	.word	0x00000000
        /*0584*/ 	.short	0x010a
        /*0586*/ 	.byte	0x3f
	.zero		1


	//   ....[77]....
        /*0588*/ 	.word	0x00006700
        /*058c*/ 	.word	0x0000000b
        /*0590*/ 	.word	0x00000000
        /*0594*/ 	.short	0x010a
        /*0596*/ 	.byte	0x3f
	.zero		1


	//----- nvinfo : EIATTR_NUM_MBARRIERS
	.align		4
.L_37:
        /*0598*/ 	.byte	0x03, 0x38
        /*059a*/ 	.short	0x0022


	//----- nvinfo : EIATTR_EXIT_INSTR_OFFSETS
	.align		4
        /*059c*/ 	.byte	0x04, 0x1c
        /*059e*/ 	.short	(.L_39 - .L_38)


	//   ....[0]....
.L_38:
        /*05a0*/ 	.word	0x00001300


	//   ....[1]....
        /*05a4*/ 	.word	0x00001360


	//   ....[2]....
        /*05a8*/ 	.word	0x00004b20


	//   ....[3]....
        /*05ac*/ 	.word	0x00004b50


	//   ....[4]....
        /*05b0*/ 	.word	0x00006090


	//----- nvinfo : EIATTR_MAX_THREADS
	.align		4
.L_39:
        /*05b4*/ 	.byte	0x04, 0x05
        /*05b6*/ 	.short	(.L_41 - .L_40)
.L_40:
        /*05b8*/ 	.word	0x00000180
        /*05bc*/ 	.word	0x00000001
        /*05c0*/ 	.word	0x00000001


	//----- nvinfo : EIATTR_CRS_STACK_SIZE
	.align		4
.L_41:
        /*05c4*/ 	.byte	0x04, 0x1e
        /*05c6*/ 	.short	(.L_43 - .L_42)
.L_42:
        /*05c8*/ 	.word	0x00000000


	//----- nvinfo : EIATTR_CBANK_PARAM_SIZE
	.align		4
.L_43:
        /*05cc*/ 	.byte	0x03, 0x19
        /*05ce*/ 	.short	0x0470


	//----- nvinfo : EIATTR_PARAM_CBANK
	.align		4
        /*05d0*/ 	.byte	0x04, 0x0a
        /*05d2*/ 	.short	(.L_45 - .L_44)
	.align		4
.L_44:
        /*05d4*/ 	.word	index@(.nv.constant0._ZN7cutlass13device_kernelINS_4gemm6kernel13GemmUniversalIN4cute5tupleIJiiiiEEENS1_10collective13CollectiveMmaINS1_34MainloopSm90TmaGmmaWarpSpecializedILi14ENS5_IJNS4_1CILi1EEESB_SB_EEENS1_32KernelTmaWarpSpecializedPingpongEEENS5_IJNSA_ILi64EEESF_NSA_ILi32EEEEEENS_10tfloat32_tENS5_IJlSB_lEEESI_SJ_NS4_8TiledMMAINS4_8MMA_AtomIJNS4_4SM904GMMA29MMA_64x64x8_F32TF32TF32_SS_TNILNSN_7ScaleInE1ELSP_1EEEEEENS4_6LayoutISC_NS5_IJNSA_ILi0EEEST_ST_EEEEENS5_IJNS4_10UnderscoreESW_SW_EEEEENS4_13SM90_TMA_LOADENS4_14ComposedLayoutINS4_7SwizzleILi3ELi4ELi3EEENS4_18smem_ptr_flag_bitsILi32EEENSS_INS5_IJNSA_ILi8EEESG_EEENS5_IJSG_SB_EEEEEEEvNS4_8identityESZ_S19_vS1A_EENS_8epilogue10collective6detail29Sm90TmaWarpSpecializedAdapterINS1D_15DefaultEpilogueISI_SJ_SJ_NS1C_6thread17LinearCombinationISI_Li1EffLNS1H_9ScaleType4KindE0ELNS_15FloatRoundStyleE2ESI_EENS1_15EpilogueDefaultEEEEEvvEEEEvNT_6ParamsE)
        /*05d8*/ 	.short	0x0210
        /*05da*/ 	.short	0x0470


	//----- nvinfo : EIATTR_SW_WAR
	.align		4
.L_45:
        /*05dc*/ 	.byte	0x04, 0x36
        /*05de*/ 	.short	(.L_47 - .L_46)
.L_46:
        /*05e0*/ 	.word	0x00000008
.L_47:


//--------------------- .nv.callgraph             --------------------------
	.section	.nv.callgraph,"",@"SHT_CUDA_CALLGRAPH"
	.align	4
	.sectionentsize	8
	.align		4
        /*0000*/ 	.word	0x00000000
	.align		4
        /*0004*/ 	.word	0xffffffff
	.align		4
        /*0008*/ 	.word	index@(_ZN7cutlass13device_kernelINS_4gemm6kernel13GemmUniversalIN4cute5tupleIJiiiiEEENS1_10collective13CollectiveMmaINS1_34MainloopSm90TmaGmmaWarpSpecializedILi14ENS5_IJNS4_1CILi1EEESB_SB_EEENS1_32KernelTmaWarpSpecializedPingpongEEENS5_IJNSA_ILi64EEESF_NSA_ILi32EEEEEENS_10tfloat32_tENS5_IJlSB_lEEESI_SJ_NS4_8TiledMMAINS4_8MMA_AtomIJNS4_4SM904GMMA29MMA_64x64x8_F32TF32TF32_SS_TNILNSN_7ScaleInE1ELSP_1EEEEEENS4_6LayoutISC_NS5_IJNSA_ILi0EEEST_ST_EEEEENS5_IJNS4_10UnderscoreESW_SW_EEEEENS4_13SM90_TMA_LOADENS4_14ComposedLayoutINS4_7SwizzleILi3ELi4ELi3EEENS4_18smem_ptr_flag_bitsILi32EEENSS_INS5_IJNSA_ILi8EEESG_EEENS5_IJSG_SB_EEEEEEEvNS4_8identityESZ_S19_vS1A_EENS_8epilogue10collective6detail29Sm90TmaWarpSpecializedAdapterINS1D_15DefaultEpilogueISI_SJ_SJ_NS1C_6thread17LinearCombinationISI_Li1EffLNS1H_9ScaleType4KindE0ELNS_15FloatRoundStyleE2ESI_EENS1_15EpilogueDefaultEEEEEvvEEEEvNT_6ParamsE)
	.align		4
        /*000c*/ 	.word	index@(__assertfail)
	.align		4
        /*0010*/ 	.word	0x00000000
	.align		4
        /*0014*/ 	.word	0xfffffffe
	.align		4
        /*0018*/ 	.word	0x00000000
	.align		4
        /*001c*/ 	.word	0xfffffffd
	.align		4
        /*0020*/ 	.word	0x00000000
	.align		4
        /*0024*/ 	.word	0xfffffffc


//--------------------- .nv.constant4             --------------------------
	.section	.nv.constant4,"a",@progbits
	.align	8
	.align		8
.nv.constant4:
        /*0000*/ 	.dword	__assertfail
	.align		8
        /*0008*/ 	.dword	__unnamed_1
	.align		8
        /*0010*/ 	.dword	_ZN40_INTERNAL_1835a7f1_4_k_cu_7e6e7ff5_255804cuda3std3__45__cpo5beginE
	.align		8
        /*0018*/ 	.dword	_ZN40_INTERNAL_1835a7f1_4_k_cu_7e6e7ff5_255804cuda3std3__45__cpo3endE
	.align		8
        /*0020*/ 	.dword	_ZN40_INTERNAL_1835a7f1_4_k_cu_7e6e7ff5_255804cuda3std3__45__cpo6cbeginE
	.align		8
        /*0028*/ 	.dword	_ZN40_INTERNAL_1835a7f1_4_k_cu_7e6e7ff5_255804cuda3std3__45__cpo4cendE
	.align		8
        /*0030*/ 	.dword	_ZN40_INTERNAL_1835a7f1_4_k_cu_7e6e7ff5_255804cuda3std3__442_GLOBAL__N__1835a7f1_4_k_cu_7e6e7ff5_255806ignoreE
	.align		8
        /*0038*/ 	.dword	_ZN40_INTERNAL_1835a7f1_4_k_cu_7e6e7ff5_255804cuda3std3__419piecewise_constructE
	.align		8
        /*0040*/ 	.dword	_ZN40_INTERNAL_1835a7f1_4_k_cu_7e6e7ff5_255804cuda3std3__48in_placeE
	.align		8
        /*0048*/ 	.dword	_ZN40_INTERNAL_1835a7f1_4_k_cu_7e6e7ff5_255804cuda3std6ranges3__45__cpo4swapE
	.align		8
        /*0050*/ 	.dword	_ZN40_INTERNAL_1835a7f1_4_k_cu_7e6e7ff5_255804cuda3std6ranges3__45__cpo9iter_moveE
	.align		8
        /*0058*/ 	.dword	_ZN40_INTERNAL_1835a7f1_4_k_cu_7e6e7ff5_255804cute7productE
	.align		8
        /*0060*/ 	.dword	_ZN40_INTERNAL_1835a7f1_4_k_cu_7e6e7ff5_255804cute1_E
	.align		8
        /*0068*/ 	.dword	$str$22
	.align		8
        /*0070*/ 	.dword	$str$23


//--------------------- .text._ZN7cutlass13device_kernelINS_4gemm6kernel13GemmUniversalIN4cute5tupleIJiiiiEEENS1_10collective13CollectiveMmaINS1_34MainloopSm90TmaGmmaWarpSpecializedILi14ENS5_IJNS4_1CILi1EEESB_SB_EEENS1_32KernelTmaWarpSpecializedPingpongEEENS5_IJNSA_ILi64EEESF_NSA_ILi32EEEEEENS_10tfloat32_tENS5_IJlSB_lEEESI_SJ_NS4_8TiledMMAINS4_8MMA_AtomIJNS4_4SM904GMMA29MMA_64x64x8_F32TF32TF32_SS_TNILNSN_7ScaleInE1ELSP_1EEEEEENS4_6LayoutISC_NS5_IJNSA_ILi0EEEST_ST_EEEEENS5_IJNS4_10UnderscoreESW_SW_EEEEENS4_13SM90_TMA_LOADENS4_14ComposedLayoutINS4_7SwizzleILi3ELi4ELi3EEENS4_18smem_ptr_flag_bitsILi32EEENSS_INS5_IJNSA_ILi8EEESG_EEENS5_IJSG_SB_EEEEEEEvNS4_8identityESZ_S19_vS1A_EENS_8epilogue10collective6detail29Sm90TmaWarpSpecializedAdapterINS1D_15DefaultEpilogueISI_SJ_SJ_NS1C_6thread17LinearCombinationISI_Li1EffLNS1H_9ScaleType4KindE0ELNS_15FloatRoundStyleE2ESI_EENS1_15EpilogueDefaultEEEEEvvEEEEvNT_6ParamsE --------------------------
	.section	.text._ZN7cutlass13device_kernelINS_4gemm6kernel13GemmUniversalIN4cute5tupleIJiiiiEEENS1_10collective13CollectiveMmaINS1_34MainloopSm90TmaGmmaWarpSpecializedILi14ENS5_IJNS4_1CILi1EEESB_SB_EEENS1_32KernelTmaWarpSpecializedPingpongEEENS5_IJNSA_ILi64EEESF_NSA_ILi32EEEEEENS_10tfloat32_tENS5_IJlSB_lEEESI_SJ_NS4_8TiledMMAINS4_8MMA_AtomIJNS4_4SM904GMMA29MMA_64x64x8_F32TF32TF32_SS_TNILNSN_7ScaleInE1ELSP_1EEEEEENS4_6LayoutISC_NS5_IJNSA_ILi0EEEST_ST_EEEEENS5_IJNS4_10UnderscoreESW_SW_EEEEENS4_13SM90_TMA_LOADENS4_14ComposedLayoutINS4_7SwizzleILi3ELi4ELi3EEENS4_18smem_ptr_flag_bitsILi32EEENSS_INS5_IJNSA_ILi8EEESG_EEENS5_IJSG_SB_EEEEEEEvNS4_8identityESZ_S19_vS1A_EENS_8epilogue10collective6detail29Sm90TmaWarpSpecializedAdapterINS1D_15DefaultEpilogueISI_SJ_SJ_NS1C_6thread17LinearCombinationISI_Li1EffLNS1H_9ScaleType4KindE0ELNS_15FloatRoundStyleE2ESI_EENS1_15EpilogueDefaultEEEEEvvEEEEvNT_6ParamsE,"ax",@progbits
	.align	128
.text._ZN7cutlass13device_kernelINS_4gemm6kernel13GemmUniversalIN4cute5tupleIJiiiiEEENS1_10collective13CollectiveMmaINS1_34MainloopSm90TmaGmmaWarpSpecializedILi14ENS5_IJNS4_1CILi1EEESB_SB_EEENS1_32KernelTmaWarpSpecializedPingpongEEENS5_IJNSA_ILi64EEESF_NSA_ILi32EEEEEENS_10tfloat32_tENS5_IJlSB_lEEESI_SJ_NS4_8TiledMMAINS4_8MMA_AtomIJNS4_4SM904GMMA29MMA_64x64x8_F32TF32TF32_SS_TNILNSN_7ScaleInE1ELSP_1EEEEEENS4_6LayoutISC_NS5_IJNSA_ILi0EEEST_ST_EEEEENS5_IJNS4_10UnderscoreESW_SW_EEEEENS4_13SM90_TMA_LOADENS4_14ComposedLayoutINS4_7SwizzleILi3ELi4ELi3EEENS4_18smem_ptr_flag_bitsILi32EEENSS_INS5_IJNSA_ILi8EEESG_EEENS5_IJSG_SB_EEEEEEEvNS4_8identityESZ_S19_vS1A_EENS_8epilogue10collective6detail29Sm90TmaWarpSpecializedAdapterINS1D_15DefaultEpilogueISI_SJ_SJ_NS1C_6thread17LinearCombinationISI_Li1EffLNS1H_9ScaleType4KindE0ELNS_15FloatRoundStyleE2ESI_EENS1_15EpilogueDefaultEEEEEvvEEEEvNT_6ParamsE:
        .type           _ZN7cutlass13device_kernelINS_4gemm6kernel13GemmUniversalIN4cute5tupleIJiiiiEEENS1_10collective13CollectiveMmaINS1_34MainloopSm90TmaGmmaWarpSpecializedILi14ENS5_IJNS4_1CILi1EEESB_SB_EEENS1_32KernelTmaWarpSpecializedPingpongEEENS5_IJNSA_ILi64EEESF_NSA_ILi32EEEEEENS_10tfloat32_tENS5_IJlSB_lEEESI_SJ_NS4_8TiledMMAINS4_8MMA_AtomIJNS4_4SM904GMMA29MMA_64x64x8_F32TF32TF32_SS_TNILNSN_7ScaleInE1ELSP_1EEEEEENS4_6LayoutISC_NS5_IJNSA_ILi0EEEST_ST_EEEEENS5_IJNS4_10UnderscoreESW_SW_EEEEENS4_13SM90_TMA_LOADENS4_14ComposedLayoutINS4_7SwizzleILi3ELi4ELi3EEENS4_18smem_ptr_flag_bitsILi32EEENSS_INS5_IJNSA_ILi8EEESG_EEENS5_IJSG_SB_EEEEEEEvNS4_8identityESZ_S19_vS1A_EENS_8epilogue10collective6detail29Sm90TmaWarpSpecializedAdapterINS1D_15DefaultEpilogueISI_SJ_SJ_NS1C_6thread17LinearCombinationISI_Li1EffLNS1H_9ScaleType4KindE0ELNS_15FloatRoundStyleE2ESI_EENS1_15EpilogueDefaultEEEEEvvEEEEvNT_6ParamsE,@function
        .size           _ZN7cutlass13device_kernelINS_4gemm6kernel13GemmUniversalIN4cute5tupleIJiiiiEEENS1_10collective13CollectiveMmaINS1_34MainloopSm90TmaGmmaWarpSpecializedILi14ENS5_IJNS4_1CILi1EEESB_SB_EEENS1_32KernelTmaWarpSpecializedPingpongEEENS5_IJNSA_ILi64EEESF_NSA_ILi32EEEEEENS_10tfloat32_tENS5_IJlSB_lEEESI_SJ_NS4_8TiledMMAINS4_8MMA_AtomIJNS4_4SM904GMMA29MMA_64x64x8_F32TF32TF32_SS_TNILNSN_7ScaleInE1ELSP_1EEEEEENS4_6LayoutISC_NS5_IJNSA_ILi0EEEST_ST_EEEEENS5_IJNS4_10UnderscoreESW_SW_EEEEENS4_13SM90_TMA_LOADENS4_14ComposedLayoutINS4_7SwizzleILi3ELi4ELi3EEENS4_18smem_ptr_flag_bitsILi32EEENSS_INS5_IJNSA_ILi8EEESG_EEENS5_IJSG_SB_EEEEEEEvNS4_8identityESZ_S19_vS1A_EENS_8epilogue10collective6detail29Sm90TmaWarpSpecializedAdapterINS1D_15DefaultEpilogueISI_SJ_SJ_NS1C_6thread17LinearCombinationISI_Li1EffLNS1H_9ScaleType4KindE0ELNS_15FloatRoundStyleE2ESI_EENS1_15EpilogueDefaultEEEEEvvEEEEvNT_6ParamsE,(.L_x_154 - _ZN7cutlass13device_kernelINS_4gemm6kernel13GemmUniversalIN4cute5tupleIJiiiiEEENS1_10collective13CollectiveMmaINS1_34MainloopSm90TmaGmmaWarpSpecializedILi14ENS5_IJNS4_1CILi1EEESB_SB_EEENS1_32KernelTmaWarpSpecializedPingpongEEENS5_IJNSA_ILi64EEESF_NSA_ILi32EEEEEENS_10tfloat32_tENS5_IJlSB_lEEESI_SJ_NS4_8TiledMMAINS4_8MMA_AtomIJNS4_4SM904GMMA29MMA_64x64x8_F32TF32TF32_SS_TNILNSN_7ScaleInE1ELSP_1EEEEEENS4_6LayoutISC_NS5_IJNSA_ILi0EEEST_ST_EEEEENS5_IJNS4_10UnderscoreESW_SW_EEEEENS4_13SM90_TMA_LOADENS4_14ComposedLayoutINS4_7SwizzleILi3ELi4ELi3EEENS4_18smem_ptr_flag_bitsILi32EEENSS_INS5_IJNSA_ILi8EEESG_EEENS5_IJSG_SB_EEEEEEEvNS4_8identityESZ_S19_vS1A_EENS_8epilogue10collective6detail29Sm90TmaWarpSpecializedAdapterINS1D_15DefaultEpilogueISI_SJ_SJ_NS1C_6thread17LinearCombinationISI_Li1EffLNS1H_9ScaleType4KindE0ELNS_15FloatRoundStyleE2ESI_EENS1_15EpilogueDefaultEEEEEvvEEEEvNT_6ParamsE)
        .other          _ZN7cutlass13device_kernelINS_4gemm6kernel13GemmUniversalIN4cute5tupleIJiiiiEEENS1_10collective13CollectiveMmaINS1_34MainloopSm90TmaGmmaWarpSpecializedILi14ENS5_IJNS4_1CILi1EEESB_SB_EEENS1_32KernelTmaWarpSpecializedPingpongEEENS5_IJNSA_ILi64EEESF_NSA_ILi32EEEEEENS_10tfloat32_tENS5_IJlSB_lEEESI_SJ_NS4_8TiledMMAINS4_8MMA_AtomIJNS4_4SM904GMMA29MMA_64x64x8_F32TF32TF32_SS_TNILNSN_7ScaleInE1ELSP_1EEEEEENS4_6LayoutISC_NS5_IJNSA_ILi0EEEST_ST_EEEEENS5_IJNS4_10UnderscoreESW_SW_EEEEENS4_13SM90_TMA_LOADENS4_14ComposedLayoutINS4_7SwizzleILi3ELi4ELi3EEENS4_18smem_ptr_flag_bitsILi32EEENSS_INS5_IJNSA_ILi8EEESG_EEENS5_IJSG_SB_EEEEEEEvNS4_8identityESZ_S19_vS1A_EENS_8epilogue10collective6detail29Sm90TmaWarpSpecializedAdapterINS1D_15DefaultEpilogueISI_SJ_SJ_NS1C_6thread17LinearCombinationISI_Li1EffLNS1H_9ScaleType4KindE0ELNS_15FloatRoundStyleE2ESI_EENS1_15EpilogueDefaultEEEEEvvEEEEvNT_6ParamsE,@"STO_CUDA_ENTRY STV_DEFAULT"
_ZN7cutlass13device_kernelINS_4gemm6kernel13GemmUniversalIN4cute5tupleIJiiiiEEENS1_10collective13CollectiveMmaINS1_34MainloopSm90TmaGmmaWarpSpecializedILi14ENS5_IJNS4_1CILi1EEESB_SB_EEENS1_32KernelTmaWarpSpecializedPingpongEEENS5_IJNSA_ILi64EEESF_NSA_ILi32EEEEEENS_10tfloat32_tENS5_IJlSB_lEEESI_SJ_NS4_8TiledMMAINS4_8MMA_AtomIJNS4_4SM904GMMA29MMA_64x64x8_F32TF32TF32_SS_TNILNSN_7ScaleInE1ELSP_1EEEEEENS4_6LayoutISC_NS5_IJNSA_ILi0EEEST_ST_EEEEENS5_IJNS4_10UnderscoreESW_SW_EEEEENS4_13SM90_TMA_LOADENS4_14ComposedLayoutINS4_7SwizzleILi3ELi4ELi3EEENS4_18smem_ptr_flag_bitsILi32EEENSS_INS5_IJNSA_ILi8EEESG_EEENS5_IJSG_SB_EEEEEEEvNS4_8identityESZ_S19_vS1A_EENS_8epilogue10collective6detail29Sm90TmaWarpSpecializedAdapterINS1D_15DefaultEpilogueISI_SJ_SJ_NS1C_6thread17LinearCombinationISI_Li1EffLNS1H_9ScaleType4KindE0ELNS_15FloatRoundStyleE2ESI_EENS1_15EpilogueDefaultEEEEEvvEEEEvNT_6ParamsE:
[----:B------:R-:W0:Y:S02]  /*0000*/  LDC R1, c[0x0][0x28] ;  /* 0x00000a00ff017b82 */ /* 0x000e240000000800 */
[----:B0-----:R-:W-:Y:S01]  /*0010*/  VIADD R1, R1, 0xfffffff8 ;  /* 0xfffffff801017836 */ /* 0x001fe20000000000 */
[----:B------:R-:W0:Y:S01]  /*0020*/  S2R R4, SR_TID.X ;  /* 0x0000000000047919 */ /* 0x000e220000002100 */
[----:B------:R-:W-:Y:S01]  /*0030*/  ELECT P0, URZ, PT ;  /* 0x00000000003f782f */ /* 0x000fe20003800000 */
[----:B------:R-:W-:Y:S01]  /*0040*/  BSSY B0, `(.L_x_0) ;  /* 0x000000f000007945 */ /* 0x000fe20003800000 */
[--C-:B0-----:R-:W-:Y:S02]  /*0050*/  SHF.R.U32.HI R0, RZ, 0x5, R4.reuse ;  /* 0x00000005ff007819 */ /* 0x101fe40000011604 */
[----:B------:R-:W-:-:S03]  /*0060*/  SHF.R.U32.HI R5, RZ, 0x7, R4 ;  /* 0x00000007ff057819 */ /* 0x000fc60000011604 */
[----:B------:R-:W0:Y:S04]  /*0070*/  SHFL.IDX PT, R2, R0, RZ, 0x1f ;  /* 0x00001fff00027589 */ /* 0x000e2800000e0000 */
[----:B------:R1:W2:Y:S01]  /*0080*/  SHFL.IDX PT, R8, R5, RZ, 0x1f ;  /* 0x00001fff05087589 */ /* 0x0002a200000e0000 */
[----:B0-----:R-:W-:-:S13]  /*0090*/  ISETP.NE.OR P0, PT, R2, RZ, !P0 ;  /* 0x000000ff0200720c */ /* 0x001fda0004705670 */
[----:B-12---:R-:W-:Y:S05]  /*00a0*/  @P0 BRA `(.L_x_1) ;  /* 0x0000000000200947 */ /* 0x006fea0003800000 */
[----:B------:R-:W-:Y:S02]  /*00b0*/  ULDC.64 UR4, c[0x0][0x198] ;  /* 0x0000660000047ab9 */ /* 0x000fe40000000a00 */
[----:B------:R-:W-:Y:S02]  /*00c0*/  UIADD3 UR6, UP0, UR4, 0xf0, URZ ;  /* 0x000000f004067890 */ /* 0x000fe4000ff1e03f */
[----:B------:R-:W-:Y:S02]  /*00d0*/  UIADD3 UR4, UP1, UR4, 0x1f0, URZ ;  /* 0x000001f004047890 */ /* 0x000fe4000ff3e03f */
[----:B------:R-:W-:Y:S02]  /*00e0*/  UIADD3.X UR7, URZ, UR5, URZ, UP0, !UPT ;  /* 0x000000053f077290 */ /* 0x000fe400087fe43f */
[----:B------:R-:W-:-:S07]  /*00f0*/  UIADD3.X UR5, URZ, UR5, URZ, UP1, !UPT ;  /* 0x000000053f057290 */ /* 0x000fce0008ffe43f */
[----:B------:R0:W-:Y:S02]  /*0100*/  UTMACCTL.PF [UR6] ;  /* 0x00000000060079b9 */ /* 0x0001e40008040000 */
[----:B------:R0:W-:Y:S02]  /*0110*/  UTMACCTL.PF [UR4] ;  /* 0x00000000040079b9 */ /* 0x0001e40008040000 */
[----:B0-----:R-:W-:Y:S01]  /*0120*/  NOP ;  /* 0x0000000000007918 */ /* 0x001fe20000000000 */
.L_x_1:
[----:B------:R-:W-:Y:S05]  /*0130*/  BSYNC B0 ;  /* 0x0000000000007941 */ /* 0x000fea0003800000 */
.L_x_0:
[----:B------:R-:W0:Y:S02]  /*0140*/  SHFL.IDX PT, R3, R0, RZ, 0x1f ;  /* 0x00001fff00037589 */ /* 0x000e2400000e0000 */
[----:B0-----:R-:W-:-:S13]  /*0150*/  ISETP.NE.AND P0, PT, R3, RZ, PT ;  /* 0x000000ff0300720c */ /* 0x001fda0003f05270 */
[----:B------:R-:W-:Y:S05]  /*0160*/  @P0 BRA `(.L_x_2) ;  /* 0x0000000000b40947 */ /* 0x000fea0003800000 */
[----:B------:R-:W-:Y:S01]  /*0170*/  ELECT P0, URZ, PT ;  /* 0x00000000003f782f */ /* 0x000fe20003800000 */
[----:B------:R-:W-:-:S12]  /*0180*/  BSSY B0, `(.L_x_2) ;  /* 0x000002b000007945 */ /* 0x000fd80003800000 */
[----:B------:R-:W-:Y:S05]  /*0190*/  @!P0 BRA `(.L_x_3) ;  /* 0x0000000000a48947 */ /* 0x000fea0003800000 */
[----:B------:R-:W0:Y:S01]  /*01a0*/  S2UR UR8, SR_CgaCtaId ;  /* 0x00000000000879c3 */ /* 0x000e220000008800 */
[----:B------:R-:W-:Y:S01]  /*01b0*/  UMOV UR4, 0x400 ;  /* 0x0000040000047882 */ /* 0x000fe20000000000 */
[----:B------:R-:W-:Y:S01]  /*01c0*/  UMOV UR5, 0x1 ;  /* 0x0000000100057882 */ /* 0x000fe20000000000 */
[----:B------:R-:W-:Y:S02]  /*01d0*/  UMOV UR6, 0x80 ;  /* 0x0000008000067882 */ /* 0x000fe40000000000 */
[----:B------:R-:W-:-:S04]  /*01e0*/  UIADD3 UR6, -UR6, 0x100000, URZ ;  /* 0x0010000006067890 */ /* 0x000fc8000fffe13f */
[----:B------:R-:W-:Y:S02]  /*01f0*/  USHF.L.U32 UR7, UR6, 0xb, URZ ;  /* 0x0000000b06077899 */ /* 0x000fe4000800063f */
[----:B------:R-:W-:Y:S02]  /*0200*/  USHF.L.U32 UR6, UR6, 0x1, URZ ;  /* 0x0000000106067899 */ /* 0x000fe4000800063f */
[----:B0-----:R-:W-:Y:S02]  /*0210*/  ULEA UR8, UR8, UR4, 0x18 ;  /* 0x0000000408087291 */ /* 0x001fe4000f8ec03f */
[----:B------:R-:W-:-:S04]  /*0220*/  UIADD3 UR4, -UR5, 0x100000, URZ ;  /* 0x0010000005047890 */ /* 0x000fc8000fffe13f */
[----:B------:R-:W-:Y:S02]  /*0230*/  USHF.L.U32 UR5, UR4, 0xb, URZ ;  /* 0x0000000b04057899 */ /* 0x000fe4000800063f */
[----:B------:R-:W-:Y:S01]  /*0240*/  USHF.L.U32 UR4, UR4, 0x1, URZ ;  /* 0x0000000104047899 */ /* 0x000fe2000800063f */
[----:B------:R-:W0:Y:S11]  /*0250*/  FENCE.VIEW.ASYNC.S ;  /* 0x00000000000073c6 */ /* 0x000e360000000000 */
[----:B0-----:R0:W1:Y:S01]  /*0260*/  SYNCS.EXCH.64 URZ, [UR8], UR4 ;  /* 0x00000004083f75b2 */ /* 0x0010620008000100 */
[----:B------:R0:W2:Y:S01]  /*0270*/  SYNCS.EXCH.64 URZ, [UR8+0x70], UR6 ;  /* 0x00007006083f75b2 */ /* 0x0000a20008000100 */
[----:B------:R0:W3:Y:S01]  /*0280*/  SYNCS.EXCH.64 URZ, [UR8+0x8], UR4 ;  /* 0x00000804083f75b2 */ /* 0x0000e20008000100 */
[----:B------:R0:W4:Y:S01]  /*0290*/  SYNCS.EXCH.64 URZ, [UR8+0x78], UR6 ;  /* 0x00007806083f75b2 */ /* 0x0001220008000100 */
[----:B------:R0:W0:Y:S01]  /*02a0*/  SYNCS.EXCH.64 URZ, [UR8+0x10], UR4 ;  /* 0x00001004083f75b2 */ /* 0x0000220008000100 */
        /* <DEDUP_REMOVED lines=23> */
[----:B-1234-:R-:W-:Y:S01]  /*0420*/  NOP ;  /* 0x0000000000007918 */ /* 0x01efe20000000000 */
.L_x_3:
[----:B0-----:R-:W-:Y:S05]  /*0430*/  BSYNC B0 ;  /* 0x0000000000007941 */ /* 0x001fea0003800000 */
.L_x_2:
[----:B------:R-:W0:Y:S01]  /*0440*/  SHFL.IDX PT, R6, R0, RZ, 0x1f ;  /* 0x00001fff00067589 */ /* 0x000e2200000e0000 */
[----:B------:R-:W-:Y:S01]  /*0450*/  ELECT P0, URZ, PT ;  /* 0x00000000003f782f */ /* 0x000fe20003800000 */
[----:B------:R-:W-:Y:S01]  /*0460*/  NOP ;  /* 0x0000000000007918 */ /* 0x000fe20000000000 */
[----:B------:R-:W-:Y:S01]  /*0470*/  ELECT P1, URZ, PT ;  /* 0x00000000003f782f */ /* 0x000fe20003820000 */
[----:B------:R-:W1:Y:S01]  /*0480*/  SHFL.IDX PT, R3, R0, RZ, 0x1f ;  /* 0x00001fff00037589 */ /* 0x000e6200000e0000 */
[----:B------:R-:W-:Y:S01]  /*0490*/  UMOV UR4, 0x20 ;  /* 0x0000002000047882 */ /* 0x000fe20000000000 */
[----:B------:R-:W-:Y:S01]  /*04a0*/  UMOV UR11, 0x80 ;  /* 0x00000080000b7882 */ /* 0x000fe20000000000 */
[----:B------:R-:W-:Y:S01]  /*04b0*/  NOP ;  /* 0x0000000000007918 */ /* 0x000fe20000000000 */
[C---:B------:R-:W-:Y:S01]  /*04c0*/  VIADD R33, R8.reuse, 0xffffffff ;  /* 0xffffffff08217836 */ /* 0x040fe20000000000 */
[----:B------:R-:W2:Y:S01]  /*04d0*/  SHFL.IDX PT, R5, R5, RZ, 0x1f ;  /* 0x00001fff05057589 */ /* 0x000ea200000e0000 */
[----:B------:R-:W-:Y:S01]  /*04e0*/  ULDC.64 UR36, c[0x0][0x208] ;  /* 0x0000820000247ab9 */ /* 0x000fe20000000a00 */
[----:B------:R-:W-:-:S02]  /*04f0*/  ISETP.NE.AND P2, PT, R8, RZ, PT ;  /* 0x000000ff0800720c */ /* 0x000fc40003f45270 */
[----:B------:R-:W-:Y:S02]  /*0500*/  ISETP.GE.U32.AND P3, PT, R33, 0x2, PT ;  /* 0x000000022100780c */ /* 0x000fe40003f66070 */
[----:B0-----:R-:W-:Y:S02]  /*0510*/  ISETP.NE.OR P0, PT, R6, RZ, !P0 ;  /* 0x000000ff0600720c */ /* 0x001fe40004705670 */
[----:B-1----:R-:W-:Y:S02]  /*0520*/  ISETP.NE.OR P1, PT, R3, RZ, !P1 ;  /* 0x000000ff0300720c */ /* 0x002fe40004f25670 */
[----:B------:R-:W-:-:S04]  /*0530*/  SHF.R.S32.HI R3, RZ, 0x1f, R2 ;  /* 0x0000001fff037819 */ /* 0x000fc80000011402 */
[----:B------:R-:W-:-:S05]  /*0540*/  LEA.HI R3, R3, R2, RZ, 0x2 ;  /* 0x0000000203037211 */ /* 0x000fca00078f10ff */
[----:B------:R-:W-:Y:S01]  /*0550*/  VOTEU.ALL UP0, P0 ;  /* 0x00000000003f7886 */ /* 0x000fe20000000000 */
[----:B------:R-:W-:Y:S01]  /*0560*/  LOP3.LUT R3, R3, 0xfffffffc, RZ, 0xc0, !PT ;  /* 0xfffffffc03037812 */ /* 0x000fe200078ec0ff */
[----:B------:R-:W-:-:S03]  /*0570*/  VOTEU.ALL UP1, P1 ;  /* 0x00000000003f7886 */ /* 0x000fc60000820000 */
[----:B------:R-:W0:Y:S01]  /*0580*/  @!UP0 S2UR UR7, SR_CgaCtaId ;  /* 0x00000000000789c3 */ /* 0x000e220000008800 */
[----:B------:R-:W-:Y:S01]  /*0590*/  @!UP0 UMOV UR6, 0x400 ;  /* 0x0000040000068882 */ /* 0x000fe20000000000 */
[----:B------:R-:W-:-:S04]  /*05a0*/  @!UP0 UIADD3 UR4, -UR4, 0x100000, URZ ;  /* 0x0010000004048890 */ /* 0x000fc8000fffe13f */
[----:B------:R-:W-:Y:S02]  /*05b0*/  @!UP0 USHF.L.U32 UR5, UR4, 0xb, URZ ;  /* 0x0000000b04058899 */ /* 0x000fe4000800063f */
[----:B------:R-:W-:Y:S01]  /*05c0*/  @!UP0 USHF.L.U32 UR4, UR4, 0x1, URZ ;  /* 0x0000000104048899 */ /* 0x000fe2000800063f */
[----:B------:R-:W-:Y:S01]  /*05d0*/  IMAD.IADD R0, R2, 0x1, -R3 ;  /* 0x0000000102007824 */ /* 0x000fe200078e0a03 */
[----:B------:R-:W-:Y:S01]  /*05e0*/  @!UP1 UMOV UR9, 0x400 ;  /* 0x0000040000099882 */ /* 0x000fe20000000000 */
[----:B------:R-:W-:Y:S01]  /*05f0*/  VOTEU.ALL UP2, P1 ;  /* 0x00000000003f7886 */ /* 0x000fe20000840000 */
[----:B------:R-:W-:Y:S01]  /*0600*/  VOTEU.ALL UP3, P1 ;  /* 0x00000000003f7886 */ /* 0x000fe20000860000 */
[----:B------:R-:W-:Y:S01]  /*0610*/  VOTEU.ALL UP4, P1 ;  /* 0x00000000003f7886 */ /* 0x000fe20000880000 */
[----:B------:R-:W1:Y:S01]  /*0620*/  @!UP1 S2UR UR10, SR_CgaCtaId ;  /* 0x00000000000a99c3 */ /* 0x000e620000008800 */
[----:B------:R-:W-:Y:S01]  /*0630*/  VOTEU.ALL UP5, P1 ;  /* 0x00000000003f7886 */ /* 0x000fe200008a0000 */
[----:B------:R-:W-:-:S04]  /*0640*/  SHF.R.S32.HI R3, RZ, 0x1f, R4 ;  /* 0x0000001fff037819 */ /* 0x000fc80000011404 */
[----:B------:R-:W-:-:S04]  /*0650*/  LEA.HI R3, R3, R4, RZ, 0x7 ;  /* 0x0000000403037211 */ /* 0x000fc800078f38ff */
[----:B------:R-:W-:-:S05]  /*0660*/  LOP3.LUT R3, R3, 0xffffff80, RZ, 0xc0, !PT ;  /* 0xffffff8003037812 */ /* 0x000fca00078ec0ff */
[----:B------:R-:W-:Y:S01]  /*0670*/  IMAD.IADD R3, R4, 0x1, -R3 ;  /* 0x0000000104037824 */ /* 0x000fe200078e0a03 */
[----:B0-----:R-:W-:Y:S02]  /*0680*/  @!UP0 ULEA UR8, UR7, UR6, 0x18 ;  /* 0x0000000607088291 */ /* 0x001fe4000f8ec03f */
[----:B------:R-:W-:-:S04]  /*0690*/  @!UP1 UIADD3 UR6, -UR11, 0x100000, URZ ;  /* 0x001000000b069890 */ /* 0x000fc8000fffe13f */
[----:B------:R-:W-:Y:S02]  /*06a0*/  @!UP1 USHF.L.U32 UR7, UR6, 0xb, URZ ;  /* 0x0000000b06079899 */ /* 0x000fe4000800063f */
[----:B------:R-:W-:Y:S01]  /*06b0*/  @!UP1 USHF.L.U32 UR6, UR6, 0x1, URZ ;  /* 0x0000000106069899 */ /* 0x000fe2000800063f */
[----:B------:R-:W-:Y:S01]  /*06c0*/  VOTEU.ALL UP0, P0 ;  /* 0x00000000003f7886 */ /* 0x000fe20000000000 */
[----:B-1----:R-:W-:Y:S01]  /*06d0*/  @!UP1 ULEA UR9, UR10, UR9, 0x18 ;  /* 0x000000090a099291 */ /* 0x002fe2000f8ec03f */
[----:B------:R-:W-:Y:S02]  /*06e0*/  VOTEU.ALL UP1, P0 ;  /* 0x00000000003f7886 */ /* 0x000fe40000020000 */
[----:B------:R-:W-:Y:S01]  /*06f0*/  ULDC.64 UR10, c[0x0][0x598] ;  /* 0x00016600000a7ab9 */ /* 0x000fe20000000a00 */
[----:B------:R-:W-:Y:S01]  /*0700*/  ISETP.NE.AND P0, PT, R0, 0x3, PT ;  /* 0x000000030000780c */ /* 0x000fe20003f05270 */
[----:B------:R-:W0:Y:S02]  /*0710*/  FENCE.VIEW.ASYNC.S ;  /* 0x00000000000073c6 */ /* 0x000e240000000000 */
[----:B0-----:R0:W1:Y:S01]  /*0720*/  @!UP0 SYNCS.EXCH.64 URZ, [UR8+0x110], UR4 ;  /* 0x00011004083f85b2 */ /* 0x0010620008000100 */
[----:B------:R-:W-:-:S02]  /*0730*/  ISETP.NE.U32.AND P1, PT, RZ, UR10, PT ;  /* 0x0000000aff007c0c */ /* 0x000fc4000bf25070 */
[----:B------:R-:W-:Y:S02]  /*0740*/  ISETP.EQ.OR P0, PT, R0, RZ, !P0 ;  /* 0x000000ff0000720c */ /* 0x000fe40004702670 */
[----:B------:R-:W-:Y:S02]  /*0750*/  ISETP.NE.AND.EX P1, PT, RZ, UR11, PT, P1 ;  /* 0x0000000bff007c0c */ /* 0x000fe4000bf25310 */
[----:B------:R-:W-:-:S04]  /*0760*/  ISETP.EQ.AND P0, PT, R8, RZ, P0 ;  /* 0x000000ff0800720c */ /* 0x000fc80000702270 */
[----:B------:R-:W-:-:S04]  /*0770*/  SEL R16, RZ, 0x1, !P0 ;  /* 0x00000001ff107807 */ /* 0x000fc80004000000 */
[----:B------:R-:W-:Y:S01]  /*0780*/  SEL R16, R16, 0x2, P3 ;  /* 0x0000000210107807 */ /* 0x000fe20001800000 */
[----:B------:R0:W1:Y:S01]  /*0790*/  @!UP1 SYNCS.EXCH.64 URZ, [UR8+0x118], UR4 ;  /* 0x00011804083f95b2 */ /* 0x0000620008000100 */
[----:B------:R-:W-:Y:S01]  /*07a0*/  NOP ;  /* 0x0000000000007918 */ /* 0x000fe20000000000 */
[----:B------:R0:W1:Y:S01]  /*07b0*/  @!UP2 SYNCS.EXCH.64 URZ, [UR9+0xf0], UR6 ;  /* 0x0000f006093fa5b2 */ /* 0x0000620008000100 */
[----:B------:R0:W1:Y:S01]  /*07c0*/  @!UP3 SYNCS.EXCH.64 URZ, [UR9+0xf8], UR6 ;  /* 0x0000f806093fb5b2 */ /* 0x0000620008000100 */
[----:B------:R0:W1:Y:S01]  /*07d0*/  @!UP4 SYNCS.EXCH.64 URZ, [UR9+0x100], UR6 ;  /* 0x00010006093fc5b2 */ /* 0x0000620008000100 */
[----:B------:R0:W1:Y:S01]  /*07e0*/  @!UP5 SYNCS.EXCH.64 URZ, [UR9+0x108], UR6 ;  /* 0x00010806093fd5b2 */ /* 0x0000620008000100 */
[----:B------:R-:W-:Y:S01]  /*07f0*/  NOP ;  /* 0x0000000000007918 */ /* 0x000fe20000000000 */
[----:B-1----:R-:W-:Y:S06]  /*0800*/  BAR.SYNC.DEFER_BLOCKING 0x0 ;  /* 0x0000000000007b1d */ /* 0x002fec0000010000 */
[----:B0-2---:R-:W-:Y:S05]  /*0810*/  @!P1 BRA `(.L_x_4) ;  /* 0x00000000001c9947 */ /* 0x005fea0003800000 */
[----:B------:R-:W0:Y:S02]  /*0820*/  LDC.64 R6, c[0x0][0x598] ;  /* 0x00016600ff067b82 */ /* 0x000e240000000a00 */
[----:B0-----:R-:W2:Y:S02]  /*0830*/  LDG.E.64 R6, desc[UR36][R6.64] ;  /* 0x0000002406067981 */ /* 0x001ea4000c1e1b00 */
[----:B--2---:R-:W-:-:S04]  /*0840*/  ISETP.NE.U32.AND P0, PT, R6, RZ, PT ;  /* 0x000000ff0600720c */ /* 0x004fc80003f05070 */
[----:B------:R-:W-:-:S13]  /*0850*/  ISETP.NE.AND.EX P0, PT, R7, RZ, PT, P0 ;  /* 0x000000ff0700720c */ /* 0x000fda0003f05300 */
[----:B------:R-:W-:Y:S05]  /*0860*/  @!P0 BRA `(.L_x_4) ;  /* 0x0000000000088947 */ /* 0x000fea0003800000 */
[----:B------:R1:W5:Y:S01]  /*0870*/  LD.E R56, desc[UR36][R6.64] ;  /* 0x0000002406387980 */ /* 0x000362000c101900 */
[----:B------:R-:W-:Y:S05]  /*0880*/  BRA `(.L_x_5) ;  /* 0x0000000000247947 */ /* 0x000fea0003800000 */
.L_x_4:
[----:B------:R-:W-:Y:S02]  /*0890*/  ULDC.64 UR4, c[0x0][0x588] ;  /* 0x0001620000047ab9 */ /* 0x000fe40000000a00 */
[----:B------:R-:W-:-:S04]  /*08a0*/  ISETP.NE.U32.AND P0, PT, RZ, UR4, PT ;  /* 0x00000004ff007c0c */ /* 0x000fc8000bf05070 */
[----:B------:R-:W-:-:S13]  /*08b0*/  ISETP.NE.AND.EX P0, PT, RZ, UR5, PT, P0 ;  /* 0x00000005ff007c0c */ /* 0x000fda000bf05300 */
[----:B------:R-:W-:Y:S05]  /*08c0*/  @!P0 BRA `(.L_x_6) ;  /* 0x00000000000c8947 */ /* 0x000fea0003800000 */
[----:B------:R-:W0:Y:S02]  /*08d0*/  LDC.64 R56, c[0x0][0x588] ;  /* 0x00016200ff387b82 */ /* 0x000e240000000a00 */
[----:B0-----:R0:W5:Y:S01]  /*08e0*/  LDG.E R56, desc[UR36][R56.64] ;  /* 0x0000002438387981 */ /* 0x001162000c1e1900 */
[----:B------:R-:W-:Y:S05]  /*08f0*/  BRA `(.L_x_5) ;  /* 0x0000000000087947 */ /* 0x000fea0003800000 */
.L_x_6:
[----:B------:R-:W-:Y:S02]  /*0900*/  ULDC UR4, c[0x0][0x580] ;  /* 0x0001600000047ab9 */ /* 0x000fe40000000800 */
[----:B------:R-:W-:-:S07]  /*0910*/  IMAD.U32 R56, RZ, RZ, UR4 ;  /* 0x00000004ff387e24 */ /* 0x000fce000f8e00ff */
.L_x_5:
[----:B------:R-:W-:Y:S02]  /*0920*/  ULDC.64 UR4, c[0x0][0x5a0] ;  /* 0x0001680000047ab9 */ /* 0x000fe40000000a00 */
[----:B------:R-:W-:-:S04]  /*0930*/  ISETP.NE.U32.AND P0, PT, RZ, UR4, PT ;  /* 0x00000004ff007c0c */ /* 0x000fc8000bf05070 */
[----:B------:R-:W-:-:S13]  /*0940*/  ISETP.NE.AND.EX P0, PT, RZ, UR5, PT, P0 ;  /* 0x00000005ff007c0c */ /* 0x000fda000bf05300 */
[----:B------:R-:W-:Y:S05]  /*0950*/  @!P0 BRA `(.L_x_7) ;  /* 0x00000000001c8947 */ /* 0x000fea0003800000 */
[----:B-1----:R-:W1:Y:S02]  /*0960*/  LDC.64 R6, c[0x0][0x5a0] ;  /* 0x00016800ff067b82 */ /* 0x002e640000000a00 */
[----:B-1----:R-:W2:Y:S02]  /*0970*/  LDG.E.64 R6, desc[UR36][R6.64] ;  /* 0x0000002406067981 */ /* 0x002ea4000c1e1b00 */
[----:B--2---:R-:W-:-:S04]  /*0980*/  ISETP.NE.U32.AND P0, PT, R6, RZ, PT ;  /* 0x000000ff0600720c */ /* 0x004fc80003f05070 */
[----:B------:R-:W-:-:S13]  /*0990*/  ISETP.NE.AND.EX P0, PT, R7, RZ, PT, P0 ;  /* 0x000000ff0700720c */ /* 0x000fda0003f05300 */
[----:B------:R-:W-:Y:S05]  /*09a0*/  @!P0 BRA `(.L_x_7) ;  /* 0x0000000000088947 */ /* 0x000fea0003800000 */
[----:B0-----:R2:W5:Y:S01]  /*09b0*/  LD.E R57, desc[UR36][R6.64] ;  /* 0x0000002406397980 */ /* 0x001562000c101900 */
[----:B------:R-:W-:Y:S05]  /*09c0*/  BRA `(.L_x_8) ;  /* 0x0000000000247947 */ /* 0x000fea0003800000 */
.L_x_7:
[----:B------:R-:W-:Y:S02]  /*09d0*/  ULDC.64 UR4, c[0x0][0x590] ;  /* 0x0001640000047ab9 */ /* 0x000fe40000000a00 */
[----:B------:R-:W-:-:S04]  /*09e0*/  ISETP.NE.U32.AND P0, PT, RZ, UR4, PT ;  /* 0x00000004ff007c0c */ /* 0x000fc8000bf05070 */
[----:B------:R-:W-:-:S13]  /*09f0*/  ISETP.NE.AND.EX P0, PT, RZ, UR5, PT, P0 ;  /* 0x00000005ff007c0c */ /* 0x000fda000bf05300 */
[----:B------:R-:W-:Y:S05]  /*0a00*/  @!P0 BRA `(.L_x_9) ;  /* 0x00000000000c8947 */ /* 0x000fea0003800000 */
[----:B-1----:R-:W0:Y:S02]  /*0a10*/  LDC.64 R6, c[0x0][0x590] ;  /* 0x00016400ff067b82 */ /* 0x002e240000000a00 */
[----:B0-----:R0:W5:Y:S01]  /*0a20*/  LDG.E R57, desc[UR36][R6.64] ;  /* 0x0000002406397981 */ /* 0x001162000c1e1900 */
[----:B------:R-:W-:Y:S05]  /*0a30*/  BRA `(.L_x_8) ;  /* 0x0000000000087947 */ /* 0x000fea0003800000 */
.L_x_9:
[----:B------:R-:W-:Y:S02]  /*0a40*/  ULDC UR4, c[0x0][0x584] ;  /* 0x0001610000047ab9 */ /* 0x000fe40000000800 */
[----:B0-----:R-:W-:-:S07]  /*0a50*/  IMAD.U32 R57, RZ, RZ, UR4 ;  /* 0x00000004ff397e24 */ /* 0x001fce000f8e00ff */
.L_x_8:
[----:B------:R-:W3:Y:S01]  /*0a60*/  LDC R2, c[0x0][0x65c] ;  /* 0x00019700ff027b82 */ /* 0x000ee20000000800 */
[----:B------:R-:W4:Y:S01]  /*0a70*/  S2R R14, SR_CTAID.Y ;  /* 0x00000000000e7919 */ /* 0x000f220000002600 */
[----:B------:R-:W-:Y:S01]  /*0a80*/  ULDC UR6, c[0x0][0x28c] ;  /* 0x0000a30000067ab9 */ /* 0x000fe20000000800 */
[----:B------:R-:W-:Y:S01]  /*0a90*/  ISETP.NE.AND P0, PT, R8, 0x2, PT ;  /* 0x000000020800780c */ /* 0x000fe20003f05270 */
[----:B------:R-:W-:Y:S01]  /*0aa0*/  UIADD3 UR6, UR6, 0x1f, URZ ;  /* 0x0000001f06067890 */ /* 0x000fe2000fffe03f */
[----:B012---:R-:W0:Y:S01]  /*0ab0*/  S2R R6, SR_CTAID.X ;  /* 0x0000000000067919 */ /* 0x007e220000002500 */
[----:B------:R-:W-:Y:S01]  /*0ac0*/  IMAD.MOV.U32 R7, RZ, RZ, RZ ;  /* 0x000000ffff077224 */ /* 0x000fe200078e00ff */
[----:B------:R-:W-:Y:S01]  /*0ad0*/  UMOV UR38, URZ ;  /* 0x0000003f00267c82 */ /* 0x000fe20008000000 */
[----:B------:R-:W-:Y:S01]  /*0ae0*/  USHF.R.S32.HI UR7, URZ, 0x1f, UR6 ;  /* 0x0000001f3f077899 */ /* 0x000fe20008011406 */
[----:B------:R-:W-:Y:S01]  /*0af0*/  UMOV UR39, URZ ;  /* 0x0000003f00277c82 */ /* 0x000fe20008000000 */
[----:B------:R-:W-:-:S02]  /*0b00*/  ULDC.64 UR8, c[0x0][0x650] ;  /* 0x0001940000087ab9 */ /* 0x000fc40000000a00 */
[----:B------:R-:W-:-:S04]  /*0b10*/  ULEA.HI UR7, UR7, UR6, URZ, 0x5 ;  /* 0x0000000607077291 */ /* 0x000fc8000f8f283f */
[----:B------:R-:W-:Y:S01]  /*0b20*/  USHF.R.S32.HI UR40, URZ, 0x5, UR7 ;  /* 0x000000053f287899 */ /* 0x000fe20008011407 */
[----:B---3--:R-:W-:-:S13]  /*0b30*/  ISETP.NE.AND P1, PT, R2, 0x1, PT ;  /* 0x000000010200780c */ /* 0x008fda0003f25270 */
[----:B------:R-:W0:Y:S01]  /*0b40*/  @P1 LDC R19, c[0x0][0x10] ;  /* 0x00000400ff131b82 */ /* 0x000e220000000800 */
[----:B----4-:R-:W-:Y:S02]  /*0b50*/  @P1 IMAD.MOV.U32 R8, RZ, RZ, R14 ;  /* 0x000000ffff081224 */ /* 0x010fe400078e000e */
[----:B------:R-:W-:Y:S02]  /*0b60*/  @P1 IMAD.MOV.U32 R9, RZ, RZ, RZ ;  /* 0x000000ffff091224 */ /* 0x000fe400078e00ff */
[----:B------:R-:W-:-:S03]  /*0b70*/  @P1 IMAD.MOV.U32 R17, RZ, RZ, RZ ;  /* 0x000000ffff111224 */ /* 0x000fc600078e00ff */
[----:B------:R-:W1:Y:S01]  /*0b80*/  @!P1 LDC R11, c[0x0][0xc] ;  /* 0x00000300ff0b9b82 */ /* 0x000e620000000800 */
[----:B------:R-:W-:Y:S01]  /*0b90*/  ULDC UR4, c[0x0][0xc] ;  /* 0x0000030000047ab9 */ /* 0x000fe20000000800 */
[----:B------:R-:W-:Y:S02]  /*0ba0*/  ULDC UR5, c[0x0][0x10] ;  /* 0x0000040000057ab9 */ /* 0x000fe40000000800 */
[----:B------:R-:W-:-:S04]  /*0bb0*/  UIMAD.WIDE.U32 UR4, UR4, UR5, URZ ;  /* 0x00000005040472a5 */ /* 0x000fc8000f8e003f */
[----:B------:R-:W2:Y:S01]  /*0bc0*/  LDC R2, c[0x0][0x14] ;  /* 0x00000500ff027b82 */ /* 0x000ea20000000800 */
[----:B0-----:R-:W-:-:S04]  /*0bd0*/  @P1 IMAD.WIDE.U32 R18, R6, R19, R8 ;  /* 0x0000001306121225 */ /* 0x001fc800078e0008 */
[----:B------:R-:W-:Y:S02]  /*0be0*/  @P1 IMAD.IADD R17, R19, 0x1, R17 ;  /* 0x0000000113111824 */ /* 0x000fe400078e0211 */
[----:B-1----:R-:W-:-:S04]  /*0bf0*/  @!P1 IMAD.WIDE.U32 R8, R11, R14, R6 ;  /* 0x0000000e0b089225 */ /* 0x002fc800078e0006 */
[----:B------:R-:W-:Y:S02]  /*0c00*/  @!P1 IMAD.MOV.U32 R18, RZ, RZ, R8 ;  /* 0x000000ffff129224 */ /* 0x000fe400078e0008 */
[----:B------:R-:W-:Y:S02]  /*0c10*/  @!P1 IMAD.MOV.U32 R17, RZ, RZ, R9 ;  /* 0x000000ffff119224 */ /* 0x000fe400078e0009 */
[----:B--2---:R-:W-:-:S04]  /*0c20*/  IMAD.WIDE.U32 R12, R2, UR4, RZ ;  /* 0x00000004020c7c25 */ /* 0x004fc8000f8e00ff */
[----:B------:R-:W-:Y:S01]  /*0c30*/  IMAD R23, R2, UR5, RZ ;  /* 0x0000000502177c24 */ /* 0x000fe2000f8e02ff */
[----:B------:R0:W-:Y:S03]  /*0c40*/  STL.64 [R1], R12 ;  /* 0x0000000c01007387 */ /* 0x0001e60000100a00 */
[----:B------:R-:W-:Y:S01]  /*0c50*/  IMAD.IADD R23, R13, 0x1, R23 ;  /* 0x000000010d177824 */ /* 0x000fe200078e0217 */
[----:B------:R-:W-:Y:S06]  /*0c60*/  @P0 BRA `(.L_x_10) ;  /* 0x0000000000240947 */ /* 0x000fec0003800000 */
[----:B------:R-:W-:Y:S01]  /*0c70*/  USHF.R.U32.HI UR4, URZ, 0x1, UR40 ;  /* 0x000000013f047899 */ /* 0x000fe20008011628 */
[----:B------:R-:W-:Y:S01]  /*0c80*/  IADD3 R18, P0, R18, R12, RZ ;  /* 0x0000000c12127210 */ /* 0x000fe20007f1e0ff */
[----:B------:R-:W-:Y:S02]  /*0c90*/  UISETP.GE.U32.AND UP0, UPT, UR40, 0xe, UPT ;  /* 0x0000000e2800788c */ /* 0x000fe4000bf06070 */
[----:B------:R-:W-:Y:S02]  /*0ca0*/  UIMAD.WIDE.U32 UR4, UR4, -0x6db6db6d, URZ ;  /* 0x92492493040478a5 */ /* 0x000fe4000f8e003f */
[----:B------:R-:W-:Y:S01]  /*0cb0*/  IMAD.X R17, R23, 0x1, R17, P0 ;  /* 0x0000000117117824 */ /* 0x000fe200000e0611 */
[----:B------:R-:W-:Y:S01]  /*0cc0*/  UMOV UR39, URZ ;  /* 0x0000003f00277c82 */ /* 0x000fe20008000000 */
[----:B------:R-:W-:-:S04]  /*0cd0*/  USHF.R.U32.HI UR4, URZ, 0x2, UR5 ;  /* 0x000000023f047899 */ /* 0x000fc80008011605 */
[----:B------:R-:W-:Y:S02]  /*0ce0*/  UIMAD UR38, UR4, -0xe, UR40 ;  /* 0xfffffff2042678a4 */ /* 0x000fe4000f8e0228 */
[----:B------:R-:W-:-:S12]  /*0cf0*/  @UP0 ULOP3.LUT UR39, UR4, 0x1, URZ, 0xc0, !UPT ;  /* 0x0000000104270892 */ /* 0x000fd8000f8ec03f */
.L_x_10:
[----:B------:R-:W-:Y:S01]  /*0d00*/  ISETP.GE.U32.AND P0, PT, R18, UR8, PT ;  /* 0x0000000812007c0c */ /* 0x000fe2000bf06070 */
[----:B------:R-:W-:Y:S01]  /*0d10*/  IMAD.MOV.U32 R19, RZ, RZ, -0x1 ;  /* 0xffffffffff137424 */ /* 0x000fe200078e00ff */
[----:B------:R-:W-:Y:S01]  /*0d20*/  PRMT R8, RZ, 0x7610, R8 ;  /* 0x00007610ff087816 */ /* 0x000fe20000000008 */
[----:B------:R-:W-:Y:S01]  /*0d30*/  IMAD.MOV.U32 R22, RZ, RZ, -0x1 ;  /* 0xffffffffff167424 */ /* 0x000fe200078e00ff */
[----:B------:R-:W-:Y:S01]  /*0d40*/  ISETP.GE.U32.AND.EX P0, PT, R17, UR9, PT, P0 ;  /* 0x0000000911007c0c */ /* 0x000fe2000bf06100 */
[----:B------:R-:W-:-:S12]  /*0d50*/  IMAD.MOV.U32 R2, RZ, RZ, -0x1 ;  /* 0xffffffffff027424 */ /* 0x000fd800078e00ff */
[----:B------:R-:W-:Y:S05]  /*0d60*/  @P0 BRA `(.L_x_11) ;  /* 0x00000004005c0947 */ /* 0x000fea0003800000 */
[----:B------:R-:W1:Y:S01]  /*0d70*/  LDC.64 R20, c[0x0][0x628] ;  /* 0x00018a00ff147b82 */ /* 0x000e620000000a00 */
[----:B------:R-:W-:Y:S02]  /*0d80*/  IMAD.MOV.U32 R8, RZ, RZ, R18 ;  /* 0x000000ffff087224 */ /* 0x000fe400078e0012 */
[----:B------:R-:W-:-:S05]  /*0d90*/  IMAD.MOV.U32 R9, RZ, RZ, R17 ;  /* 0x000000ffff097224 */ /* 0x000fca00078e0011 */
[----:B------:R-:W2:Y:S08]  /*0da0*/  LDC R2, c[0x0][0x630] ;  /* 0x00018c00ff027b82 */ /* 0x000eb00000000800 */
[----:B------:R-:W3:Y:S01]  /*0db0*/  LDC.64 R24, c[0x0][0x620] ;  /* 0x00018800ff187b82 */ /* 0x000ee20000000a00 */
[----:B-1----:R-:W-:-:S04]  /*0dc0*/  ISETP.NE.U32.AND P0, PT, R20, RZ, PT ;  /* 0x000000ff1400720c */ /* 0x002fc80003f05070 */
[----:B------:R-:W-:-:S13]  /*0dd0*/  ISETP.NE.AND.EX P0, PT, R21, RZ, PT, P0 ;  /* 0x000000ff1500720c */ /* 0x000fda0003f05300 */
[----:B--23--:R-:W-:Y:S05]  /*0de0*/  @!P0 BRA `(.L_x_12) ;  /* 0x0000000000288947 */ /* 0x00cfea0003800000 */
[----:B0-----:R-:W0:Y:S02]  /*0df0*/  LDC R13, c[0x0][0x634] ;  /* 0x00018d00ff0d7b82 */ /* 0x001e240000000800 */
[----:B0-----:R-:W-:-:S05]  /*0e00*/  IADD3 R13, P0, R18, R13, RZ ;  /* 0x0000000d120d7210 */ /* 0x001fca0007f1e0ff */
[----:B------:R-:W-:-:S04]  /*0e10*/  IMAD.X R15, RZ, RZ, R17, P0 ;  /* 0x000000ffff0f7224 */ /* 0x000fc800000e0611 */
[----:B------:R-:W-:-:S04]  /*0e20*/  IMAD.WIDE.U32 R8, R15, R20, RZ ;  /* 0x000000140f087225 */ /* 0x000fc800078e00ff */
[----:B------:R-:W-:-:S04]  /*0e30*/  IMAD.WIDE.U32 R10, P0, R13, R21, R8 ;  /* 0x000000150d0a7225 */ /* 0x000fc80007800008 */
[----:B------:R-:W-:-:S04]  /*0e40*/  IMAD.WIDE.U32 R8, R13, R20, RZ ;  /* 0x000000140d087225 */ /* 0x000fc800078e00ff */
[----:B------:R-:W-:Y:S01]  /*0e50*/  IMAD.X R13, RZ, RZ, RZ, P0 ;  /* 0x000000ffff0d7224 */ /* 0x000fe200000e06ff */
[----:B------:R-:W-:Y:S01]  /*0e60*/  IADD3 RZ, P0, R9, R10, RZ ;  /* 0x0000000a09ff7210 */ /* 0x000fe20007f1e0ff */
[----:B------:R-:W-:-:S04]  /*0e70*/  IMAD.MOV.U32 R12, RZ, RZ, R11 ;  /* 0x000000ffff0c7224 */ /* 0x000fc800078e000b */
[----:B------:R-:W-:-:S08]  /*0e80*/  IMAD.WIDE.U32.X R8, R15, R21, R12, P0 ;  /* 0x000000150f087225 */ /* 0x000fd000000e040c */
.L_x_12:
[-CC-:B------:R-:W-:Y:S01]  /*0e90*/  SHF.R.U64 R31, R8, R2.reuse, R9.reuse ;  /* 0x00000002081f7219 */ /* 0x180fe20000001209 */
[----:B0-----:R-:W0:Y:S01]  /*0ea0*/  LDC R12, c[0x0][0x618] ;  /* 0x00018600ff0c7b82 */ /* 0x001e220000000800 */
[----:B------:R-:W-:Y:S01]  /*0eb0*/  SHF.R.U32.HI R7, RZ, R2, R9 ;  /* 0x00000002ff077219 */ /* 0x000fe20000011609 */
[----:B------:R-:W-:Y:S01]  /*0ec0*/  ULDC UR4, c[0x0][0x150] ;  /* 0x0000540000047ab9 */ /* 0x000fe20000000800 */
[----:B------:R-:W-:Y:S01]  /*0ed0*/  IADD3 R11, P0, RZ, -R31, RZ ;  /* 0x8000001fff0b7210 */ /* 0x000fe20007f1e0ff */
[----:B------:R-:W-:Y:S01]  /*0ee0*/  IMAD.MOV.U32 R19, RZ, RZ, R17 ;  /* 0x000000ffff137224 */ /* 0x000fe200078e0011 */
[----:B------:R-:W-:-:S03]  /*0ef0*/  I2FP.F32.U32 R2, R6 ;  /* 0x0000000600027245 */ /* 0x000fc60000201000 */
[----:B------:R-:W1:Y:S01]  /*0f00*/  LDC.64 R26, c[0x0][0x640] ;  /* 0x00019000ff1a7b82 */ /* 0x000e620000000a00 */
[----:B------:R-:W-:Y:S02]  /*0f10*/  IMAD.X R13, RZ, RZ, ~R7, P0 ;  /* 0x000000ffff0d7224 */ /* 0x000fe400000e0e07 */
[----:B------:R-:W-:Y:S01]  /*0f20*/  FMUL R2, R2, UR4 ;  /* 0x0000000402027c20 */ /* 0x000fe20008400000 */
[----:B------:R-:W-:Y:S01]  /*0f30*/  IMAD.WIDE.U32 R8, R11, R24, R18 ;  /* 0x000000180b087225 */ /* 0x000fe200078e0012 */
[----:B------:R-:W-:-:S03]  /*0f40*/  ULDC UR4, c[0x0][0x154] ;  /* 0x0000550000047ab9 */ /* 0x000fc60000000800 */
[----:B------:R-:W-:Y:S01]  /*0f50*/  IMAD R10, R13, R24, RZ ;  /* 0x000000180d0a7224 */ /* 0x000fe200078e02ff */
[----:B------:R-:W2:Y:S01]  /*0f60*/  LDC R7, c[0x0][0x144] ;  /* 0x00005100ff077b82 */ /* 0x000ea20000000800 */
[----:B------:R-:W3:Y:S02]  /*0f70*/  F2I.U32.TRUNC.NTZ R2, R2 ;  /* 0x0000000200027305 */ /* 0x000ee4000020f000 */
[----:B------:R-:W-:-:S04]  /*0f80*/  IMAD R11, R11, R25, R10 ;  /* 0x000000190b0b7224 */ /* 0x000fc800078e020a */
[----:B------:R-:W-:Y:S01]  /*0f90*/  IMAD.IADD R9, R9, 0x1, R11 ;  /* 0x0000000109097824 */ /* 0x000fe200078e020b */
[----:B------:R-:W4:Y:S01]  /*0fa0*/  LDC R22, c[0x0][0x608] ;  /* 0x00018200ff167b82 */ /* 0x000f220000000800 */
[----:B------:R-:W-:-:S03]  /*0fb0*/  IMAD.MOV.U32 R11, RZ, RZ, -0x1 ;  /* 0xffffffffff0b7424 */ /* 0x000fc600078e00ff */
[--C-:B0-----:R-:W-:Y:S02]  /*0fc0*/  SHF.R.U64 R20, R8, R12, R9.reuse ;  /* 0x0000000c08147219 */ /* 0x101fe40000001209 */
[----:B------:R-:W-:Y:S02]  /*0fd0*/  I2FP.F32.U32 R8, R14 ;  /* 0x0000000e00087245 */ /* 0x000fe40000201000 */
[----:B------:R-:W0:Y:S01]  /*0fe0*/  LDC R24, c[0x0][0x658] ;  /* 0x00019600ff187b82 */ /* 0x000e220000000800 */
[----:B-1----:R-:W-:Y:S01]  /*0ff0*/  ISETP.NE.U32.AND P0, PT, R26, RZ, PT ;  /* 0x000000ff1a00720c */ /* 0x002fe20003f05070 */
[----:B---3--:R-:W-:Y:S02]  /*1000*/  IMAD.MOV R10, RZ, RZ, -R2 ;  /* 0x000000ffff0a7224 */ /* 0x008fe400078e0a02 */
[----:B------:R-:W-:Y:S01]  /*1010*/  FMUL R8, R8, UR4 ;  /* 0x0000000408087c20 */ /* 0x000fe20008400000 */
[----:B------:R-:W-:Y:S02]  /*1020*/  SHF.R.U32.HI R9, RZ, R12, R9 ;  /* 0x0000000cff097219 */ /* 0x000fe40000011609 */
[----:B------:R-:W-:Y:S01]  /*1030*/  ISETP.NE.AND.EX P0, PT, R27, RZ, PT, P0 ;  /* 0x000000ff1b00720c */ /* 0x000fe20003f05300 */
[----:B------:R1:W3:Y:S01]  /*1040*/  F2I.U32.TRUNC.NTZ R15, R8 ;  /* 0x00000008000f7305 */ /* 0x0002e2000020f000 */
[----:B------:R-:W1:Y:S01]  /*1050*/  LDC R19, c[0x0][0x148] ;  /* 0x00005200ff137b82 */ /* 0x000e620000000800 */
[----:B--2---:R-:W-:-:S07]  /*1060*/  IMAD R2, R7, R10, R6 ;  /* 0x0000000a07027224 */ /* 0x004fce00078e0206 */
[----:B------:R-:W2:Y:S01]  /*1070*/  LDC R25, c[0x0][0x600] ;  /* 0x00018000ff197b82 */ /* 0x000ea20000000800 */
[-CC-:B----4-:R-:W-:Y:S02]  /*1080*/  SHF.R.U64 R32, R20, R22.reuse, R9.reuse ;  /* 0x0000001614207219 */ /* 0x190fe40000001209 */
[----:B------:R-:W-:Y:S01]  /*1090*/  SHF.R.U32.HI R7, RZ, R22, R9 ;  /* 0x00000016ff077219 */ /* 0x000fe20000011609 */
[----:B------:R-:W-:-:S04]  /*10a0*/  IMAD.MOV.U32 R9, RZ, RZ, 0x1 ;  /* 0x00000001ff097424 */ /* 0x000fc800078e00ff */
[----:B------:R-:W4:Y:S01]  /*10b0*/  LDC R28, c[0x0][0x648] ;  /* 0x00019200ff1c7b82 */ /* 0x000f220000000800 */
[-C--:B0-----:R-:W-:Y:S02]  /*10c0*/  SHF.L.U32 R6, R11, R24.reuse, RZ ;  /* 0x000000180b067219 */ /* 0x081fe400000006ff */
[--C-:B------:R-:W-:Y:S02]  /*10d0*/  SHF.R.U64 R22, R32, R24, R7.reuse ;  /* 0x0000001820167219 */ /* 0x100fe40000001207 */
[----:B------:R-:W-:Y:S02]  /*10e0*/  LOP3.LUT R13, RZ, R6, RZ, 0x33, !PT ;  /* 0x00000006ff0d7212 */ /* 0x000fe400078e33ff */
[-C--:B------:R-:W-:Y:S01]  /*10f0*/  SHF.R.U32.HI R7, RZ, R24.reuse, R7 ;  /* 0x00000018ff077219 */ /* 0x080fe20000011607 */
[----:B------:R-:W0:Y:S01]  /*1100*/  LDC R29, c[0x0][0x638] ;  /* 0x00018e00ff1d7b82 */ /* 0x000e220000000800 */
[----:B------:R-:W-:Y:S01]  /*1110*/  SHF.L.U32 R12, R9, R24, RZ ;  /* 0x00000018090c7219 */ /* 0x000fe200000006ff */
[----:B------:R-:W-:-:S06]  /*1120*/  IMAD.MOV.U32 R6, RZ, RZ, R22 ;  /* 0x000000ffff067224 */ /* 0x000fcc00078e0016 */
[----:B------:R-:W0:Y:S01]  /*1130*/  LDC R30, c[0x0][0x610] ;  /* 0x00018400ff1e7b82 */ /* 0x000e220000000800 */
[----:B-1-3--:R-:W-:Y:S05]  /*1140*/  @!P0 BRA `(.L_x_13) ;  /* 0x0000000000288947 */ /* 0x00afea0003800000 */
[----:B------:R-:W1:Y:S02]  /*1150*/  LDC R11, c[0x0][0x64c] ;  /* 0x00019300ff0b7b82 */ /* 0x000e640000000800 */
[----:B-1----:R-:W-:-:S05]  /*1160*/  IADD3 R11, P0, R22, R11, RZ ;  /* 0x0000000b160b7210 */ /* 0x002fca0007f1e0ff */
        /* <DEDUP_REMOVED lines=8> */
.L_x_13:
[----:B----4-:R-:W-:Y:S01]  /*11f0*/  SHF.R.U64 R6, R6, R28, R7 ;  /* 0x0000001c06067219 */ /* 0x010fe20000001207 */
[----:B--2---:R-:W-:Y:S01]  /*1200*/  VIADD R7, R25, 0xffffffff ;  /* 0xffffffff19077836 */ /* 0x004fe20000000000 */
[----:B------:R-:W-:Y:S01]  /*1210*/  LOP3.LUT R13, R32, R13, RZ, 0xc0, !PT ;  /* 0x0000000d200d7212 */ /* 0x000fe200078ec0ff */
[----:B------:R-:W-:Y:S02]  /*1220*/  IMAD.MOV R15, RZ, RZ, -R15 ;  /* 0x000000ffff0f7224 */ /* 0x000fe400078e0a0f */
[----:B------:R-:W-:Y:S01]  /*1230*/  IMAD.MOV R8, RZ, RZ, -R6 ;  /* 0x000000ffff087224 */ /* 0x000fe200078e0a06 */
[----:B------:R-:W-:Y:S01]  /*1240*/  LOP3.LUT R7, R20, R7, RZ, 0xc0, !PT ;  /* 0x0000000714077212 */ /* 0x000fe200078ec0ff */
[----:B------:R-:W-:Y:S02]  /*1250*/  IMAD R13, R12, R6, R13 ;  /* 0x000000060c0d7224 */ /* 0x000fe400078e020d */
[----:B------:R-:W-:Y:S02]  /*1260*/  @P1 IMAD R2, R19, R15, R14 ;  /* 0x0000000f13021224 */ /* 0x000fe400078e020e */
[----:B0-----:R-:W-:-:S02]  /*1270*/  IMAD R6, R8, R29, R22 ;  /* 0x0000001d08067224 */ /* 0x001fc400078e0216 */
[----:B------:R-:W-:Y:S02]  /*1280*/  IMAD R2, R13, R30, R2 ;  /* 0x0000001e0d027224 */ /* 0x000fe400078e0202 */
[----:B------:R-:W-:Y:S02]  /*1290*/  IMAD R19, R6, R25, R7 ;  /* 0x0000001906137224 */ /* 0x000fe400078e0207 */
[----:B------:R-:W-:-:S03]  /*12a0*/  IMAD.MOV.U32 R8, RZ, RZ, 0x1 ;  /* 0x00000001ff087424 */ /* 0x000fc600078e00ff */
[----:B------:R-:W-:Y:S02]  /*12b0*/  SEL R22, R19, R2, !P1 ;  /* 0x0000000213167207 */ /* 0x000fe40004800000 */
[----:B------:R-:W-:Y:S01]  /*12c0*/  SEL R19, R2, R19, !P1 ;  /* 0x0000001302137207 */ /* 0x000fe20004800000 */
[----:B------:R-:W-:-:S07]  /*12d0*/  IMAD.MOV.U32 R2, RZ, RZ, R31 ;  /* 0x000000ffff027224 */ /* 0x000fce00078e001f */
.L_x_11:
[----:B------:R-:W-:Y:S05]  /*12e0*/  @!P2 BRA `(.L_x_14) ;  /* 0x000000380010a947 */ /* 0x000fea0003800000 */
[----:B------:R-:W-:-:S13]  /*12f0*/  ISETP.GT.U32.AND P0, PT, R33, 0x1, PT ;  /* 0x000000012100780c */ /* 0x000fda0003f04070 */
[----:B------:R-:W-:Y:S05]  /*1300*/  @P0 EXIT ;  /* 0x000000000000094d */ /* 0x000fea0003800000 */
.L_x_15:
[----:B------:R-:W-:-:S08]  /*1310*/  NOP ;  /* 0x0000000000007918 */ /* 0x000fd00000000000 */
[----:B------:R-:W1:Y:S02]  /*1320*/  USETMAXREG.TRY_ALLOC.CTAPOOL UP0, 0xe8 ;  /* 0x000000e8000079c8 */ /* 0x000e640008000600 */
[----:B-1----:R-:W-:-:S13]  /*1330*/  PLOP3.LUT P0, PT, PT, PT, UP0, 0x80, 0x0 ;  /* 0x000000000000781c */ /* 0x002fda0003f0f008 */
[----:B------:R-:W-:Y:S05]  /*1340*/  @!P0 BRA `(.L_x_15) ;  /* 0xfffffffc00f08947 */ /* 0x000fea000383ffff */
[----:B------:R-:W-:-:S13]  /*1350*/  LOP3.LUT P0, RZ, R8, 0xff, RZ, 0xc0, !PT ;  /* 0x000000ff08ff7812 */ /* 0x000fda000780c0ff */
[----:B------:R-:W-:Y:S05]  /*1360*/  @!P0 EXIT ;  /* 0x000000000000894d */ /* 0x000fea0003800000 */
[----:B------:R-:W1:Y:S01]  /*1370*/  S2UR UR4, SR_CgaCtaId ;  /* 0x00000000000479c3 */ /* 0x000e620000008800 */
[----:B------:R-:W-:Y:S01]  /*1380*/  VIADD R6, R5, 0xffffffff ;  /* 0xffffffff05067836 */ /* 0x000fe20000000000 */
[----:B------:R-:W-:Y:S01]  /*1390*/  SHF.R.S32.HI R0, RZ, 0x1f, R3 ;  /* 0x0000001fff007819 */ /* 0x000fe20000011403 */
[----:B------:R-:W-:Y:S01]  /*13a0*/  UMOV UR41, 0x400 ;  /* 0x0000040000297882 */ /* 0x000fe20000000000 */
[----:B------:R-:W-:Y:S01]  /*13b0*/  UISETP.LT.AND UP0, UPT, UR40, 0x1, UPT ;  /* 0x000000012800788c */ /* 0x000fe2000bf01270 */
[----:B------:R-:W-:Y:S01]  /*13c0*/  LOP3.LUT R70, R16, 0x1, RZ, 0xfc, !PT ;  /* 0x0000000110467812 */ /* 0x000fe200078efcff */
[----:B------:R-:W-:Y:S01]  /*13d0*/  ULDC UR6, c[0x0][0x284] ;  /* 0x0000a10000067ab9 */ /* 0x000fe20000000800 */
[----:B------:R-:W-:Y:S01]  /*13e0*/  R2UR UR42, R6 ;  /* 0x00000000062a72ca */ /* 0x000fe200000e0000 */
[----:B------:R-:W-:Y:S01]  /*13f0*/  USEL UR43, UR40, 0x1, UP0 ;  /* 0x00000001282b7887 */ /* 0x000fe20008000000 */
[CC--:B------:R-:W-:Y:S01]  /*1400*/  LEA.HI R4, R0.reuse, R3.reuse, RZ, 0x2 ;  /* 0x0000000300047211 */ /* 0x0c0fe200078f10ff */
[----:B------:R-:W-:Y:S01]  /*1410*/  USHF.L.U32 UR46, UR40, 0x1, URZ ;  /* 0x00000001282e7899 */ /* 0x000fe2000800063f */
[----:B------:R-:W-:Y:S01]  /*1420*/  LEA.HI R0, R0, R3, RZ, 0x5 ;  /* 0x0000000300007211 */ /* 0x000fe200078f28ff */
[----:B------:R-:W-:Y:S01]  /*1430*/  UIADD3 UR43, -UR43, UR40, URZ ;  /* 0x000000282b2b7290 */ /* 0x000fe2000fffe13f */
[----:B------:R-:W-:-:S02]  /*1440*/  SHF.R.S32.HI R58, RZ, 0x2, R4 ;  /* 0x00000002ff3a7819 */ /* 0x000fc40000011404 */
[----:B------:R-:W-:Y:S02]  /*1450*/  SHF.R.S32.HI R5, RZ, 0x1f, R4 ;  /* 0x0000001fff057819 */ /* 0x000fe40000011404 */
[----:B------:R-:W-:Y:S02]  /*1460*/  LOP3.LUT R60, R4, 0xfffffffc, RZ, 0xc0, !PT ;  /* 0xfffffffc043c7812 */ /* 0x000fe400078ec0ff */
[----:B------:R-:W-:Y:S01]  /*1470*/  LEA.HI R5, R5, R58, RZ, 0x3 ;  /* 0x0000003a05057211 */ /* 0x000fe200078f18ff */
[----:B------:R-:W-:Y:S01]  /*1480*/  USHF.L.U32 UR42, UR42, 0x3, URZ ;  /* 0x000000032a2a7899 */ /* 0x000fe2000800063f */
[----:B------:R-:W-:Y:S01]  /*1490*/  ISETP.NE.AND P0, PT, R6, RZ, PT ;  /* 0x000000ff0600720c */ /* 0x000fe20003f05270 */
[----:B------:R-:W-:Y:S01]  /*14a0*/  IMAD.IADD R60, R3, 0x1, -R60 ;  /* 0x00000001033c7824 */ /* 0x000fe200078e0a3c */
[----:B------:R-:W-:Y:S01]  /*14b0*/  LOP3.LUT R5, R5, 0xfffffff8, RZ, 0xc0, !PT ;  /* 0xfffffff805057812 */ /* 0x000fe200078ec0ff */
[----:B-1----:R-:W-:Y:S01]  /*14c0*/  ULEA UR41, UR4, UR41, 0x18 ;  /* 0x0000002904297291 */ /* 0x002fe2000f8ec03f */
[----:B------:R-:W-:Y:S01]  /*14d0*/  SEL R71, RZ, 0x1, P0 ;  /* 0x00000001ff477807 */ /* 0x000fe20000000000 */
[----:B------:R-:W-:-:S02]  /*14e0*/  IMAD.U32 R62, RZ, RZ, UR42 ;  /* 0x0000002aff3e7e24 */ /* 0x000fc4000f8e00ff */
[----:B------:R-:W-:Y:S01]  /*14f0*/  UIADD3 UR47, UR41, 0xf0, URZ ;  /* 0x000000f0292f7890 */ /* 0x000fe2000fffe03f */
[----:B------:R-:W-:Y:S01]  /*1500*/  IMAD.IADD R58, R58, 0x1, -R5 ;  /* 0x000000013a3a7824 */ /* 0x000fe200078e0a05 */
[----:B------:R-:W-:Y:S01]  /*1510*/  UIADD3 UR4, UR41, 0x200, URZ ;  /* 0x0000020029047890 */ /* 0x000fe2000fffe03f */
[----:B------:R-:W-:Y:S01]  /*1520*/  SHF.R.S32.HI R5, RZ, 0x5, R0 ;  /* 0x00000005ff057819 */ /* 0x000fe20000011400 */
[----:B------:R-:W-:Y:S01]  /*1530*/  UIADD3 UR5, UR41, 0x1c200, URZ ;  /* 0x0001c20029057890 */ /* 0x000fe2000fffe03f */
[C---:B------:R-:W-:Y:S01]  /*1540*/  LOP3.LUT R64, R62.reuse, 0x8, RZ, 0xc0, !PT ;  /* 0x000000083e407812 */ /* 0x040fe200078ec0ff */
[----:B------:R-:W-:Y:S01]  /*1550*/  USHF.R.U32.HI UR4, URZ, 0x4, UR4 ;  /* 0x000000043f047899 */ /* 0x000fe20008011604 */
[--C-:B------:R-:W-:Y:S01]  /*1560*/  SHF.R.S32.HI R59, RZ, 0x1f, R58.reuse ;  /* 0x0000001fff3b7819 */ /* 0x100fe2000001143a */
[----:B------:R-:W-:Y:S01]  /*1570*/  USHF.R.U32.HI UR5, URZ, 0x4, UR5 ;  /* 0x000000043f057899 */ /* 0x000fe20008011605 */
[C-C-:B------:R-:W-:Y:S01]  /*1580*/  IMAD R65, R5.reuse, -0x10, -R58.reuse ;  /* 0xfffffff005417824 */ /* 0x140fe200078e0a3a */
[----:B------:R-:W-:Y:S01]  /*1590*/  ULOP3.LUT UR4, UR4, 0x3fff, URZ, 0xc0, !UPT ;  /* 0x00003fff04047892 */ /* 0x000fe2000f8ec03f */
[----:B------:R-:W-:Y:S01]  /*15a0*/  IMAD.U32 R61, RZ, RZ, UR47 ;  /* 0x0000002fff3d7e24 */ /* 0x000fe2000f8e00ff */
[----:B------:R-:W-:Y:S01]  /*15b0*/  ULOP3.LUT UR5, UR5, 0x3fff, URZ, 0xc0, !UPT ;  /* 0x00003fff05057892 */ /* 0x000fe2000f8ec03f */
[----:B------:R-:W-:Y:S01]  /*15c0*/  IMAD.WIDE R58, R5, 0x10, R58 ;  /* 0x00000010053a7825 */ /* 0x000fe200078e023a */
[----:B------:R-:W-:Y:S01]  /*15d0*/  LOP3.LUT R62, R62, 0x8, RZ, 0xc, !PT ;  /* 0x000000083e3e7812 */ /* 0x000fe200078e0cff */
[----:B------:R-:W-:Y:S01]  /*15e0*/  ULOP3.LUT UR44, UR4, 0x10000, URZ, 0xfc, !UPT ;  /* 0x00010000042c7892 */ /* 0x000fe2000f8efc3f */
[----:B------:R-:W-:Y:S01]  /*15f0*/  LOP3.LUT R64, R64, 0x18, RZ, 0x3c, !PT ;  /* 0x0000001840407812 */ /* 0x000fe200078e3cff */
[----:B------:R-:W-:Y:S01]  /*1600*/  VIADD R63, R61, UR42 ;  /* 0x0000002a3d3f7c36 */ /* 0x000fe20008000000 */
[----:B------:R-:W-:Y:S01]  /*1610*/  ULOP3.LUT UR45, UR5, 0x10000, URZ, 0xfc, !UPT ;  /* 0x00010000052d7892 */ /* 0x000fe2000f8efc3f */
[----:B------:R-:W-:-:S11]  /*1620*/  VIADD R65, R65, UR6 ;  /* 0x0000000641417c36 */ /* 0x000fd60008000000 */
.L_x_99:
[----:B------:R-:W-:Y:S01]  /*1630*/  SHF.L.U32 R0, R71, 0x1f, RZ ;  /* 0x0000001f47007819 */ /* 0x000fe200000006ff */
[----:B------:R-:W-:Y:S02]  /*1640*/  ULDC UR4, c[0x0][0x28c] ;  /* 0x0000a30000047ab9 */ /* 0x000fe40000000800 */
[----:B------:R-:W-:Y:S01]  /*1650*/  ISETP.LT.AND P1, PT, RZ, UR4, PT ;  /* 0x00000004ff007c0c */ /* 0x000fe2000bf21270 */
[----:B------:R-:W1:Y:S02]  /*1660*/  SYNCS.PHASECHK.TRANS64.TRYWAIT P0, [R61+UR42], R0 ;  /* 0x000000003d0075a7 */ /* 0x000e64000800016a */
[----:B01-34-:R-:W-:Y:S10]  /*1670*/  @!P0 BRA `(.L_x_16) ;  /* 0x0000004800888947 */ /* 0x01bff40003800000 */
.L_x_131:
[----:B------:R-:W-:Y:S05]  /*1680*/  @P1 BRA `(.L_x_17) ;  /* 0x0000000000401947 */ /* 0x000fea0003800000 */
[----:B-1----:R-:W-:Y:S01]  /*1690*/  MOV R0, 0x0 ;  /* 0x0000000000007802 */ /* 0x002fe20000000f00 */
[----:B------:R-:W-:Y:S01]  /*16a0*/  ULDC.64 UR4, c[0x4][0x68] ;  /* 0x01001a0000047ab9 */ /* 0x000fe20000000a00 */
[----:B------:R-:W-:Y:S01]  /*16b0*/  ULDC.64 UR6, c[0x4][0x8] ;  /* 0x0100020000067ab9 */ /* 0x000fe20000000a00 */
[----:B------:R-:W-:Y:S01]  /*16c0*/  IMAD.U32 R4, RZ, RZ, UR4 ;  /* 0x00000004ff047e24 */ /* 0x000fe2000f8e00ff */
[----:B------:R1:W2:Y:S01]  /*16d0*/  LDC.64 R14, c[0x4][R0] ;  /* 0x01000000000e7b82 */ /* 0x0002a20000000a00 */
[----:B------:R-:W-:Y:S01]  /*16e0*/  IMAD.U32 R5, RZ, RZ, UR5 ;  /* 0x00000005ff057e24 */ /* 0x000fe2000f8e00ff */
[----:B------:R-:W-:Y:S01]  /*16f0*/  ULDC.64 UR4, c[0x4][0x70] ;  /* 0x01001c0000047ab9 */ /* 0x000fe20000000a00 */
[----:B------:R-:W-:Y:S02]  /*1700*/  IMAD.U32 R10, RZ, RZ, UR6 ;  /* 0x00000006ff0a7e24 */ /* 0x000fe4000f8e00ff */
[----:B------:R-:W-:Y:S02]  /*1710*/  IMAD.U32 R6, RZ, RZ, UR4 ;  /* 0x00000004ff067e24 */ /* 0x000fe4000f8e00ff */
[----:B------:R-:W-:-:S02]  /*1720*/  IMAD.U32 R7, RZ, RZ, UR5 ;  /* 0x00000005ff077e24 */ /* 0x000fc4000f8e00ff */
[----:B------:R-:W-:Y:S02]  /*1730*/  IMAD.U32 R11, RZ, RZ, UR7 ;  /* 0x00000007ff0b7e24 */ /* 0x000fe4000f8e00ff */
[----:B------:R-:W-:Y:S02]  /*1740*/  IMAD.MOV.U32 R8, RZ, RZ, 0x1e1 ;  /* 0x000001e1ff087424 */ /* 0x000fe400078e00ff */
[----:B0-----:R-:W-:Y:S02]  /*1750*/  IMAD.MOV.U32 R12, RZ, RZ, 0x1 ;  /* 0x00000001ff0c7424 */ /* 0x001fe400078e00ff */
[----:B-1----:R-:W-:-:S07]  /*1760*/  IMAD.MOV.U32 R13, RZ, RZ, RZ ;  /* 0x000000ffff0d7224 */ /* 0x002fce00078e00ff */
[----:B------:R-:W-:-:S07]  /*1770*/  LEPC R20, `(.L_x_17) ;  /* 0x000000001014794e */ /* 0x000fce0000000000 */
[----:B--2--5:R-:W-:Y:S05]  /*1780*/  CALL.ABS.NOINC R14 ;  /* 0x000000000e007343 */ /* 0x024fea0003c00000 */
.L_x_17:
[----:B------:R-:W-:-:S13]  /*1790*/  ISETP.NE.AND P0, PT, R70, 0x3, PT ;  /* 0x000000034600780c */ /* 0x000fda0003f05270 */
[----:B------:R-:W-:Y:S05]  /*17a0*/  @!P0 BRA `(.L_x_18) ;  /* 0x0000000000048947 */ /* 0x000fea0003800000 */
[----:B------:R-:W-:Y:S01]  /*17b0*/  BPT.TRAP 0x1 ;  /* 0x000000040000795c */ /* 0x000fe20000300000 */
.L_x_18:
[----:B------:R-:W-:Y:S02]  /*17c0*/  IMAD.U32 R3, RZ, RZ, UR38 ;  /* 0x00000026ff037e24 */ /* 0x000fe4000f8e00ff */
[----:B-1----:R-:W-:-:S03]  /*17d0*/  IMAD.U32 R0, RZ, RZ, UR39 ;  /* 0x00000027ff007e24 */ /* 0x002fc6000f8e00ff */
[----:B------:R-:W-:Y:S02]  /*17e0*/  LEA R3, R3, UR41, 0x3 ;  /* 0x0000002903037c11 */ /* 0x000fe4000f8e18ff */
[----:B------:R-:W-:-:S04]  /*17f0*/  SHF.L.U32 R0, R0, 0x1f, RZ ;  /* 0x0000001f00007819 */ /* 0x000fc800000006ff */
[----:B------:R1:W2:Y:S01]  /*1800*/  SYNCS.PHASECHK.TRANS64.TRYWAIT P1, [R3+URZ], R0 ;  /* 0x00000000030075a7 */ /* 0x0002a2000802017f */
[----:B------:R-:W-:Y:S05]  /*1810*/  @!P0 BRA `(.L_x_19) ;  /* 0x0000000000048947 */ /* 0x000fea0003800000 */
[----:B------:R-:W-:Y:S01]  /*1820*/  BPT.TRAP 0x1 ;  /* 0x000000040000795c */ /* 0x000fe20000300000 */
.L_x_19:
[----:B--2---:R-:W-:Y:S05]  /*1830*/  @P1 BRA `(.L_x_20) ;  /* 0x0000000000081947 */ /* 0x004fea0003800000 */
[----:B------:R-:W2:Y:S02]  /*1840*/  SYNCS.PHASECHK.TRANS64.TRYWAIT P1, [R3+URZ], R0 ;  /* 0x00000000030075a7 */ /* 0x000ea4000802017f */
[----:B--2---:R-:W-:Y:S05]  /*1850*/  @!P1 BRA `(.L_x_21) ;  /* 0x0000004800249947 */ /* 0x004fea0003800000 */
.L_x_20:
[----:B------:R-:W-:Y:S05]  /*1860*/  WARPSYNC.ALL ;  /* 0x0000000000007948 */ /* 0x000fea0003800000 */
[----:B------:R-:W-:Y:S01]  /*1870*/  ULEA UR8, UR38, UR44, 0x9 ;  /* 0x0000002c26087291 */ /* 0x000fe2000f8e483f */
[----:B------:R-:W-:Y:S01]  /*1880*/  WARPGROUP.ARRIVE ;  /* 0x00000000000079c5 */ /* 0x000fe20000000000 */
[----:B------:R-:W-:Y:S01]  /*1890*/  ULEA UR9, UR38, UR45, 0x9 ;  /* 0x0000002d26097291 */ /* 0x000fe2000f8e483f */
[----:B-12---:R-:W-:Y:S01]  /*18a0*/  IMAD.U32 R0, RZ, RZ, UR43 ;  /* 0x0000002bff007e24 */ /* 0x006fe2000f8e00ff */
[----:B------:R-:W-:Y:S01]  /*18b0*/  UMOV UR5, 0x40000040 ;  /* 0x4000004000057882 */ /* 0x000fe20000000000 */
[----:B------:R-:W-:-:S02]  /*18c0*/  UMOV UR7, 0x40000040 ;  /* 0x4000004000077882 */ /* 0x000fc40000000000 */
[----:B------:R-:W-:Y:S01]  /*18d0*/  UMOV UR4, UR8 ;  /* 0x0000000800047c82 */ /* 0x000fe20008000000 */
[----:B------:R-:W-:Y:S01]  /*18e0*/  ISETP.GE.AND P1, PT, R0, 0x1, PT ;  /* 0x000000010000780c */ /* 0x000fe20003f26270 */
[----:B------:R-:W-:Y:S02]  /*18f0*/  UMOV UR6, UR9 ;  /* 0x0000000900067c82 */ /* 0x000fe40008000000 */
[----:B------:R-:W-:Y:S01]  /*1900*/  HGMMA.64x64x8.F32.TF32 R24, gdesc[UR4], RZ, !UPT, gsb0 ;  /* 0x04e00000041879f0 */ /* 0x000fe2000c0028ff */
[----:B------:R-:W-:Y:S02]  /*1910*/  UIADD3 UR4, UR8, 0x2, URZ ;  /* 0x0000000208047890 */ /* 0x000fe4000fffe03f */
[----:B------:R-:W-:Y:S01]  /*1920*/  UIADD3 UR6, UR9, 0x2, URZ ;  /* 0x0000000209067890 */ /* 0x000fe2000fffe03f */
[----:B------:R-:W-:Y:S01]  /*1930*/  UMOV UR5, 0x40000040 ;  /* 0x4000004000057882 */ /* 0x000fe20000000000 */
[----:B------:R-:W-:Y:S01]  /*1940*/  UMOV UR7, 0x40000040 ;  /* 0x4000004000077882 */ /* 0x000fe20000000000 */
[----:B------:R-:W-:-:S02]  /*1950*/  WARPGROUP.DEPBAR.LE gsb0, 0x0 ;  /* 0x00008000000079c5 */ /* 0x000fc40000010000 */
[----:B------:R-:W-:-:S06]  /*1960*/  WARPGROUP.ARRIVE ;  /* 0x00000000000079c5 */ /* 0x000fcc0000000000 */
[----:B------:R-:W-:Y:S01]  /*1970*/  HGMMA.64x64x8.F32.TF32 R24, gdesc[UR4], R24, gsb0 ;  /* 0x04e00000041879f0 */ /* 0x000fe20008002818 */
[----:B------:R-:W-:Y:S02]  /*1980*/  UIADD3 UR4, UR8, 0x4, URZ ;  /* 0x0000000408047890 */ /* 0x000fe4000fffe03f */
[----:B------:R-:W-:Y:S01]  /*1990*/  UIADD3 UR6, UR9, 0x4, URZ ;  /* 0x0000000409067890 */ /* 0x000fe2000fffe03f */
[----:B------:R-:W-:Y:S01]  /*19a0*/  UMOV UR5, 0x40000040 ;  /* 0x4000004000057882 */ /* 0x000fe20000000000 */
[----:B------:R-:W-:Y:S01]  /*19b0*/  UMOV UR7, 0x40000040 ;  /* 0x4000004000077882 */ /* 0x000fe20000000000 */
[----:B------:R-:W-:Y:S02]  /*19c0*/  WARPGROUP.DEPBAR.LE gsb0, 0x0 ;  /* 0x00008000000079c5 */ /* 0x000fe40000010000 */
        /* <DEDUP_REMOVED lines=8> */
[----:B------:R-:W-:Y:S03]  /*1a50*/  HGMMA.64x64x8.F32.TF32 R24, gdesc[UR4], R24, gsb0 ;  /* 0x04e00000041879f0 */ /* 0x000fe60008002818 */
[----:B------:R-:W-:Y:S02]  /*1a60*/  WARPGROUP.DEPBAR.LE gsb0, 0x0 ;  /* 0x00008000000079c5 */ /* 0x000fe40000010000 */
[----:B------:R-:W-:Y:S05]  /*1a70*/  @!P1 BRA `(.L_x_22) ;  /* 0x0000000400109947 */ /* 0x000fea0003800000 */
[----:B------:R-:W-:Y:S01]  /*1a80*/  UIADD3 UR4, UR38, 0x1, URZ ;  /* 0x0000000126047890 */ /* 0x000fe2000fffe03f */
[----:B------:R-:W-:Y:S01]  /*1a90*/  IMAD.U32 R0, RZ, RZ, UR43 ;  /* 0x0000002bff007e24 */ /* 0x000fe2000f8e00ff */
[----:B------:R-:W-:Y:S02]  /*1aa0*/  UMOV UR9, UR38 ;  /* 0x0000002600097c82 */ /* 0x000fe40008000000 */
[----:B------:R-:W-:-:S04]  /*1ab0*/  UISETP.NE.AND UP0, UPT, UR4, 0xe, UPT ;  /* 0x0000000e0400788c */ /* 0x000fc8000bf05270 */
[----:B------:R-:W-:Y:S02]  /*1ac0*/  USEL UR5, URZ, 0x1, UP0 ;  /* 0x000000013f057887 */ /* 0x000fe40008000000 */
[----:B------:R-:W-:Y:S02]  /*1ad0*/  USEL UR8, UR4, URZ, UP0 ;  /* 0x0000003f04087287 */ /* 0x000fe40008000000 */
[----:B------:R-:W-:-:S06]  /*1ae0*/  ULOP3.LUT UR5, UR39, UR5, URZ, 0x3c, !UPT ;  /* 0x0000000527057292 */ /* 0x000fcc000f8e3c3f */
[----:B------:R-:W-:-:S07]  /*1af0*/  IMAD.U32 R5, RZ, RZ, UR5 ;  /* 0x00000005ff057e24 */ /* 0x000fce000f8e00ff */
.L_x_29:
[----:B-12---:R-:W-:Y:S05]  /*1b00*/  @!P0 BRA `(.L_x_23) ;  /* 0x0000000000048947 */ /* 0x006fea0003800000 */
[----:B------:R-:W-:Y:S01]  /*1b10*/  BPT.TRAP 0x1 ;  /* 0x000000040000795c */ /* 0x000fe20000300000 */
.L_x_23:
[----:B------:R-:W-:Y:S01]  /*1b20*/  ULEA UR4, UR8, UR41, 0x3 ;  /* 0x0000002908047291 */ /* 0x000fe2000f8e183f */
[----:B------:R-:W-:-:S08]  /*1b30*/  SHF.L.U32 R3, R5, 0x1f, RZ ;  /* 0x0000001f05037819 */ /* 0x000fd000000006ff */
[----:B------:R1:W2:Y:S01]  /*1b40*/  SYNCS.PHASECHK.TRANS64.TRYWAIT P1, [UR4], R3 ;  /* 0x00000003ff0075a7 */ /* 0x0002a20008020144 */
[----:B------:R-:W-:Y:S05]  /*1b50*/  @!P0 BRA `(.L_x_24) ;  /* 0x0000000000048947 */ /* 0x000fea0003800000 */
[----:B------:R-:W-:Y:S01]  /*1b60*/  BPT.TRAP 0x1 ;  /* 0x000000040000795c */ /* 0x000fe20000300000 */
.L_x_24:
[----:B--2---:R-:W-:Y:S05]  /*1b70*/  @P1 BRA `(.L_x_25) ;  /* 0x0000000000081947 */ /* 0x004fea0003800000 */
[----:B------:R-:W2:Y:S02]  /*1b80*/  SYNCS.PHASECHK.TRANS64.TRYWAIT P1, [UR4], R3 ;  /* 0x00000003ff0075a7 */ /* 0x000ea40008020144 */
[----:B--2---:R-:W-:Y:S05]  /*1b90*/  @!P1 BRA `(.L_x_26) ;  /* 0x0000004400689947 */ /* 0x004fea0003800000 */
.L_x_25:
[----:B------:R-:W-:Y:S01]  /*1ba0*/  ULEA UR10, UR8, UR44, 0x9 ;  /* 0x0000002c080a7291 */ /* 0x000fe2000f8e483f */
[----:B------:R-:W-:Y:S01]  /*1bb0*/  WARPGROUP.ARRIVE ;  /* 0x00000000000079c5 */ /* 0x000fe20000000000 */
[----:B------:R-:W-:Y:S01]  /*1bc0*/  ULEA UR11, UR8, UR45, 0x9 ;  /* 0x0000002d080b7291 */ /* 0x000fe2000f8e483f */
[----:B------:R-:W-:Y:S01]  /*1bd0*/  UMOV UR5, 0x40000040 ;  /* 0x4000004000057882 */ /* 0x000fe20000000000 */
[----:B------:R-:W-:-:S03]  /*1be0*/  UMOV UR7, 0x40000040 ;  /* 0x4000004000077882 */ /* 0x000fc60000000000 */
[----:B------:R-:W-:Y:S02]  /*1bf0*/  UMOV UR4, UR10 ;  /* 0x0000000a00047c82 */ /* 0x000fe40008000000 */
[----:B------:R-:W-:Y:S02]  /*1c00*/  UMOV UR6, UR11 ;  /* 0x0000000b00067c82 */ /* 0x000fe40008000000 */
[----:B------:R-:W-:Y:S01]  /*1c10*/  HGMMA.64x64x8.F32.TF32 R24, gdesc[UR4], R24, gsb0 ;  /* 0x04e00000041879f0 */ /* 0x000fe20008002818 */
        /* <DEDUP_REMOVED lines=23> */
[----:B------:R-:W-:Y:S01]  /*1d90*/  BPT.TRAP 0x1 ;  /* 0x000000040000795c */ /* 0x000fe20000300000 */
.L_x_27:
[----:B------:R-:W-:Y:S01]  /*1da0*/  ULEA UR4, UR9, UR41, 0x3 ;  /* 0x0000002909047291 */ /* 0x000fe2000f8e183f */
[----:B------:R-:W-:-:S03]  /*1db0*/  ISETP.GT.U32.AND P1, PT, R16, 0x1, PT ;  /* 0x000000011000780c */ /* 0x000fc60003f24070 */
[----:B------:R-:W-:-:S04]  /*1dc0*/  UIADD3 UR4, UR4, 0x70, URZ ;  /* 0x0000007004047890 */ /* 0x000fc8000fffe03f */
[----:B------:R-:W-:-:S09]  /*1dd0*/  UPRMT UR4, URZ, 0x654, UR4 ;  /* 0x000006543f047896 */ /* 0x000fd20008000004 */
[----:B------:R-:W-:Y:S01]  /*1de0*/  SYNCS.ARRIVE.TRANS64.RED.A1T0 RZ, [UR4], RZ ;  /* 0x000000ffffff79a7 */ /* 0x000fe20008100404 */
[----:B------:R-:W-:Y:S05]  /*1df0*/  @P1 BRA `(.L_x_28) ;  /* 0x0000000000041947 */ /* 0x000fea0003800000 */
[----:B------:R-:W-:Y:S01]  /*1e00*/  BPT.TRAP 0x1 ;  /* 0x000000040000795c */ /* 0x000fe20000300000 */
.L_x_28:
[----:B------:R-:W-:Y:S01]  /*1e10*/  UIADD3 UR8, UR8, 0x1, URZ ;  /* 0x0000000108087890 */ /* 0x000fe2000fffe03f */
[C---:B------:R-:W-:Y:S01]  /*1e20*/  ISETP.GT.AND P1, PT, R0.reuse, 0x1, PT ;  /* 0x000000010000780c */ /* 0x040fe20003f24270 */
[----:B------:R-:W-:Y:S01]  /*1e30*/  UIADD3 UR9, UR9, 0x1, URZ ;  /* 0x0000000109097890 */ /* 0x000fe2000fffe03f */
[----:B------:R-:W-:Y:S01]  /*1e40*/  VIADD R0, R0, 0xffffffff ;  /* 0xffffffff00007836 */ /* 0x000fe20000000000 */
[----:B------:R-:W-:Y:S02]  /*1e50*/  UISETP.NE.AND UP0, UPT, UR8, 0xe, UPT ;  /* 0x0000000e0800788c */ /* 0x000fe4000bf05270 */
[----:B------:R-:W-:Y:S02]  /*1e60*/  UISETP.NE.AND UP1, UPT, UR9, 0xe, UPT ;  /* 0x0000000e0900788c */ /* 0x000fe4000bf25270 */
[----:B------:R-:W-:Y:S02]  /*1e70*/  USEL UR4, URZ, 0x1, UP0 ;  /* 0x000000013f047887 */ /* 0x000fe40008000000 */
[----:B------:R-:W-:-:S02]  /*1e80*/  USEL UR8, UR8, URZ, UP0 ;  /* 0x0000003f08087287 */ /* 0x000fc40008000000 */
[----:B------:R-:W-:Y:S02]  /*1e90*/  USEL UR9, UR9, URZ, UP1 ;  /* 0x0000003f09097287 */ /* 0x000fe40008800000 */
[----:B------:R-:W-:Y:S01]  /*1ea0*/  LOP3.LUT R5, R5, UR4, RZ, 0x3c, !PT ;  /* 0x0000000405057c12 */ /* 0x000fe2000f8e3cff */
[----:B------:R-:W-:Y:S09]  /*1eb0*/  @P1 BRA `(.L_x_29) ;  /* 0xfffffffc00101947 */ /* 0x000ff2000383ffff */
.L_x_22:
[----:B------:R-:W3:Y:S01]  /*1ec0*/  LDC R0, c[0x0][0x28c] ;  /* 0x0000a300ff007b82 */ /* 0x000ee20000000800 */
[----:B------:R4:W-:Y:S01]  /*1ed0*/  SYNCS.ARRIVE.TRANS64.A1T0 RZ, [R62+UR47], RZ ;  /* 0x000000ff3eff79a7 */ /* 0x0009e2000810002f */
[----:B---3--:R-:W-:-:S13]  /*1ee0*/  ISETP.GE.AND P1, PT, R0, 0x1, PT ;  /* 0x000000010000780c */ /* 0x008fda0003f26270 */
[----:B----4-:R-:W-:Y:S05]  /*1ef0*/  @!P1 BRA `(.L_x_30) ;  /* 0x0000000000389947 */ /* 0x010fea0003800000 */
[----:B------:R-:W-:Y:S05]  /*1f00*/  @!P0 BRA `(.L_x_31) ;  /* 0x0000000000048947 */ /* 0x000fea0003800000 */
[----:B------:R-:W-:Y:S01]  /*1f10*/  BPT.TRAP 0x1 ;  /* 0x000000040000795c */ /* 0x000fe20000300000 */
.L_x_31:
[----:B------:R-:W-:Y:S01]  /*1f20*/  UIADD3 UR6, UR43, UR38, URZ ;  /* 0x000000262b067290 */ /* 0x000fe2000fffe03f */
[----:B------:R-:W-:-:S03]  /*1f30*/  ISETP.GT.U32.AND P0, PT, R16, 0x1, PT ;  /* 0x000000011000780c */ /* 0x000fc60003f04070 */
[----:B------:R-:W-:-:S04]  /*1f40*/  USHF.R.U32.HI UR4, URZ, 0x1, UR6 ;  /* 0x000000013f047899 */ /* 0x000fc80008011606 */
[----:B------:R-:W-:-:S04]  /*1f50*/  UIMAD.WIDE.U32 UR4, UR4, -0x6db6db6d, URZ ;  /* 0x92492493040478a5 */ /* 0x000fc8000f8e003f */
[----:B------:R-:W-:-:S04]  /*1f60*/  USHF.R.U32.HI UR4, URZ, 0x2, UR5 ;  /* 0x000000023f047899 */ /* 0x000fc80008011605 */
[----:B------:R-:W-:-:S04]  /*1f70*/  UIMAD UR6, UR4, -0xe, UR6 ;  /* 0xfffffff2040678a4 */ /* 0x000fc8000f8e0206 */
[----:B------:R-:W-:-:S04]  /*1f80*/  ULEA UR6, UR6, UR41, 0x3 ;  /* 0x0000002906067291 */ /* 0x000fc8000f8e183f */
[----:B------:R-:W-:-:S04]  /*1f90*/  UIADD3 UR6, UR6, 0x70, URZ ;  /* 0x0000007006067890 */ /* 0x000fc8000fffe03f */
[----:B------:R-:W-:-:S09]  /*1fa0*/  UPRMT UR6, URZ, 0x654, UR6 ;  /* 0x000006543f067896 */ /* 0x000fd20008000006 */
[----:B------:R-:W-:Y:S01]  /*1fb0*/  SYNCS.ARRIVE.TRANS64.RED.A1T0 RZ, [UR6], RZ ;  /* 0x000000ffffff79a7 */ /* 0x000fe20008100406 */
[----:B------:R-:W-:Y:S05]  /*1fc0*/  @P0 BRA `(.L_x_30) ;  /* 0x0000000000040947 */ /* 0x000fea0003800000 */
[----:B------:R-:W-:Y:S01]  /*1fd0*/  BPT.TRAP 0x1 ;  /* 0x000000040000795c */ /* 0x000fe20000300000 */
.L_x_30:
[----:B------:R-:W-:Y:S01]  /*1fe0*/  SHF.L.U32 R0, R71, 0x1f, RZ ;  /* 0x0000001f47007819 */ /* 0x000fe200000006ff */
[----:B------:R-:W-:Y:S01]  /*1ff0*/  UIADD3 UR38, UR46, UR38, URZ ;  /* 0x000000262e267290 */ /* 0x000fe2000fffe03f */
[----:B------:R-:W3:Y:S01]  /*2000*/  LDC R7, c[0x0][0x288] ;  /* 0x0000a200ff077b82 */ /* 0x000ee20000000800 */
[----:B------:R-:W-:Y:S01]  /*2010*/  UISETP.GE.U32.AND UP1, UPT, UR46, 0xe, UPT ;  /* 0x0000000e2e00788c */ /* 0x000fe2000bf26070 */
[----:B------:R-:W-:Y:S01]  /*2020*/  IMAD.SHL.U32 R8, R60, 0x2, RZ ;  /* 0x000000023c087824 */ /* 0x000fe200078e00ff */
[----:B------:R-:W-:Y:S02]  /*2030*/  UISETP.GT.U32.AND UP0, UPT, UR38, 0xd, UPT ;  /* 0x0000000d2600788c */ /* 0x000fe4000bf04070 */
[----:B------:R-:W-:Y:S02]  /*2040*/  USHF.R.U32.HI UR4, URZ, 0x1, UR38 ;  /* 0x000000013f047899 */ /* 0x000fe40008011626 */
[----:B------:R-:W-:Y:S01]  /*2050*/  UISETP.LT.U32.AND UP0, UPT, UR46, 0xe, UP0 ;  /* 0x0000000e2e00788c */ /* 0x000fe20008701070 */
[----:B------:R-:W4:Y:S01]  /*2060*/  SYNCS.PHASECHK.TRANS64.TRYWAIT P0, [R61+UR42+0x10], R0 ;  /* 0x000010003d0075a7 */ /* 0x000f22000800016a */
[----:B------:R-:W-:Y:S01]  /*2070*/  UIMAD.WIDE.U32 UR4, UR4, -0x6db6db6d, URZ ;  /* 0x92492493040478a5 */ /* 0x000fe2000f8e003f */
[----:B------:R-:W-:Y:S01]  /*2080*/  SHF.R.S32.HI R9, RZ, 0x1f, R8 ;  /* 0x0000001fff097819 */ /* 0x000fe20000011408 */
[----:B------:R-:W-:-:S02]  /*2090*/  USEL UR6, URZ, 0x1, !UP0 ;  /* 0x000000013f067887 */ /* 0x000fc4000c000000 */
[----:B------:R-:W-:Y:S02]  /*20a0*/  USHF.R.U32.HI UR4, URZ, 0x2, UR5 ;  /* 0x000000023f047899 */ /* 0x000fe40008011605 */
[----:B------:R-:W-:Y:S02]  /*20b0*/  ULOP3.LUT UR39, UR39, UR6, URZ, 0x3c, !UPT ;  /* 0x0000000627277292 */ /* 0x000fe4000f8e3c3f */
[----:B------:R-:W-:Y:S02]  /*20c0*/  UIMAD UR38, UR4, -0xe, UR38 ;  /* 0xfffffff2042678a4 */ /* 0x000fe4000f8e0226 */
[----:B------:R-:W-:Y:S01]  /*20d0*/  @UP1 ULOP3.LUT UR39, UR39, 0x1, UR4, 0x78, !UPT ;  /* 0x0000000127271892 */ /* 0x000fe2000f8e7804 */
[----:B---34-:R-:W-:Y:S11]  /*20e0*/  @!P0 BRA `(.L_x_32) ;  /* 0x00000040002c8947 */ /* 0x018ff60003800000 */
.L_x_132:
[----:B---3--:R-:W-:Y:S01]  /*20f0*/  IMAD.SHL.U32 R0, R19, 0x40, RZ ;  /* 0x0000004013007824 */ /* 0x008fe200078e00ff */
[----:B------:R-:W-:Y:S01]  /*2100*/  ULDC UR6, c[0x0][0x284] ;  /* 0x0000a10000067ab9 */ /* 0x000fe20000000800 */
[----:B------:R-:W-:Y:S01]  /*2110*/  IMAD.SHL.U32 R14, R22, 0x40, RZ ;  /* 0x00000040160e7824 */ /* 0x000fe200078e00ff */
[----:B------:R-:W-:Y:S01]  /*2120*/  SHF.R.S32.HI R11, RZ, 0x1f, R2 ;  /* 0x0000001fff0b7819 */ /* 0x000fe20000011402 */
[----:B------:R-:W-:Y:S01]  /*2130*/  ULDC.64 UR4, c[0x0][0x5d0] ;  /* 0x0001740000047ab9 */ /* 0x000fe20000000a00 */
[----:B------:R-:W-:Y:S01]  /*2140*/  ISETP.GE.AND P0, PT, R0, UR6, PT ;  /* 0x0000000600007c0c */ /* 0x000fe2000bf06270 */
[----:B--2---:R-:W-:Y:S01]  /*2150*/  IMAD.WIDE.U32 R4, R2, UR4, R8 ;  /* 0x0000000402047c25 */ /* 0x004fe2000f8e0008 */
[----:B------:R-:W-:Y:S02]  /*2160*/  SHF.R.S32.HI R15, RZ, 0x1f, R14 ;  /* 0x0000001fff0f7819 */ /* 0x000fe4000001140e */
[C---:B------:R-:W-:Y:S01]  /*2170*/  ISETP.GE.OR P0, PT, R14.reuse, R7, P0 ;  /* 0x000000070e00720c */ /* 0x040fe20000706670 */
[----:B-1----:R-:W-:Y:S01]  /*2180*/  IMAD R3, R11, UR4, RZ ;  /* 0x000000040b037c24 */ /* 0x002fe2000f8e02ff */
[----:B------:R-:W-:-:S03]  /*2190*/  IADD3 R4, P1, R14, R4, RZ ;  /* 0x000000040e047210 */ /* 0x000fc60007f3e0ff */
[----:B------:R-:W-:-:S05]  /*21a0*/  IMAD R3, R2, UR5, R3 ;  /* 0x0000000502037c24 */ /* 0x000fca000f8e0203 */
[----:B------:R-:W-:-:S03]  /*21b0*/  IADD3.X R5, R15, R5, R3, P1, !PT ;  /* 0x000000050f057210 */ /* 0x000fc60000ffe403 */
[----:B------:R-:W-:Y:S05]  /*21c0*/  @P0 BRA `(.L_x_33) ;  /* 0x0000002000a80947 */ /* 0x000fea0003800000 */
[----:B------:R-:W1:Y:S01]  /*21d0*/  LDC.64 R74, c[0x0][0x5c8] ;  /* 0x00017200ff4a7b82 */ /* 0x000e620000000a00 */
[----:B-----5:R-:W-:Y:S01]  /*21e0*/  FSETP.NEU.AND P0, PT, R57, RZ, PT ;  /* 0x000000ff3900720b */ /* 0x020fe20003f0d000 */
[----:B------:R-:W-:Y:S01]  /*21f0*/  IMAD R3, R60, -0x2, R7 ;  /* 0xfffffffe3c037824 */ /* 0x000fe200078e0207 */
[----:B------:R-:W-:Y:S01]  /*2200*/  BSSY B0, `(.L_x_33) ;  /* 0x0000226000007945 */ /* 0x000fe20003800000 */
[----:B------:R-:W-:-:S04]  /*2210*/  IMAD.WIDE R66, R19, 0x40, R58 ;  /* 0x0000004013427825 */ /* 0x000fc800078e023a */
[----:B------:R-:W-:Y:S02]  /*2220*/  IMAD.IADD R3, R3, 0x1, -R14 ;  /* 0x0000000103037824 */ /* 0x000fe400078e0a0e */
[----:B------:R-:W-:-:S03]  /*2230*/  IMAD.IADD R0, R65, 0x1, -R0 ;  /* 0x0000000141007824 */ /* 0x000fc600078e0a00 */
[----:B------:R-:W-:-:S04]  /*2240*/  ISETP.GT.AND P1, PT, R3, RZ, PT ;  /* 0x000000ff0300720c */ /* 0x000fc80003f24270 */
[----:B------:R-:W-:Y:S01]  /*2250*/  ISETP.GT.AND P2, PT, R0, RZ, P1 ;  /* 0x000000ff0000720c */ /* 0x000fe20000f44270 */
[-C--:B-1----:R-:W-:Y:S02]  /*2260*/  IMAD R6, R67, R74.reuse, RZ ;  /* 0x0000004a43067224 */ /* 0x082fe400078e02ff */
[----:B------:R-:W-:-:S04]  /*2270*/  IMAD.WIDE.U32 R68, R66, R74, R4 ;  /* 0x0000004a42447225 */ /* 0x000fc800078e0004 */
[----:B------:R-:W-:-:S04]  /*2280*/  IMAD R5, R66, R75, R6 ;  /* 0x0000004b42057224 */ /* 0x000fc800078e0206 */
[----:B------:R-:W-:Y:S01]  /*2290*/  IMAD.IADD R7, R69, 0x1, R5 ;  /* 0x0000000145077824 */ /* 0x000fe200078e0205 */
[----:B------:R-:W-:Y:S06]  /*22a0*/  @!P0 BRA `(.L_x_34) ;  /* 0x0000001400dc8947 */ /* 0x000fec0003800000 */
[----:B------:R-:W1:Y:S01]  /*22b0*/  LDC.64 R72, c[0x0][0x5b8] ;  /* 0x00016e00ff487b82 */ /* 0x000e620000000a00 */
[----:B------:R-:W-:-:S07]  /*22c0*/  ULDC.64 UR4, c[0x0][0x5c0] ;  /* 0x0001700000047ab9 */ /* 0x000fce0000000a00 */
[----:B------:R-:W2:Y:S08]  /*22d0*/  LDC.64 R76, c[0x0][0x5b0] ;  /* 0x00016c00ff4c7b82 */ /* 0x000eb00000000a00 */
[----:B------:R-:W0:Y:S01]  /*22e0*/  LDC.64 R78, c[0x0][0x5a8] ;  /* 0x00016a00ff4e7b82 */ /* 0x000e220000000a00 */
[-C--:B-1----:R-:W-:Y:S02]  /*22f0*/  IMAD R6, R11, R72.reuse, RZ ;  /* 0x000000480b067224 */ /* 0x082fe400078e02ff */
[----:B------:R-:W-:-:S04]  /*2300*/  IMAD.WIDE.U32 R4, R2, R72, R8 ;  /* 0x0000004802047225 */ /* 0x000fc800078e0008 */
[----:B------:R-:W-:Y:S01]  /*2310*/  IMAD R69, R2, R73, R6 ;  /* 0x0000004902457224 */ /* 0x000fe200078e0206 */
[----:B------:R-:W-:Y:S01]  /*2320*/  IADD3 R10, P0, R14, R4, RZ ;  /* 0x000000040e0a7210 */ /* 0x000fe20007f1e0ff */
[----:B--2---:R-:W-:-:S03]  /*2330*/  IMAD R4, R67, R76, RZ ;  /* 0x0000004c43047224 */ /* 0x004fc600078e02ff */
[----:B------:R-:W-:Y:S01]  /*2340*/  IADD3.X R11, R15, R5, R69, P0, !PT ;  /* 0x000000050f0b7210 */ /* 0x000fe200007fe445 */
[C---:B------:R-:W-:Y:S02]  /*2350*/  IMAD R73, R66.reuse, R77, R4 ;  /* 0x0000004d42497224 */ /* 0x040fe400078e0204 */
[----:B------:R-:W-:-:S04]  /*2360*/  IMAD.WIDE.U32 R4, R66, R76, R10 ;  /* 0x0000004c42047225 */ /* 0x000fc800078e000a */
[----:B------:R-:W-:Y:S01]  /*2370*/  IMAD.IADD R5, R5, 0x1, R73 ;  /* 0x0000000105057824 */ /* 0x000fe200078e0249 */
[----:B0-----:R-:W-:-:S04]  /*2380*/  LEA R12, P0, R4, R78, 0x2 ;  /* 0x0000004e040c7211 */ /* 0x001fc800078010ff */
[----:B------:R-:W-:-:S05]  /*2390*/  LEA.HI.X R13, R4, R79, R5, 0x2, P0 ;  /* 0x0000004f040d7211 */ /* 0x000fca00000f1405 */
[----:B------:R0:W2:Y:S01]  /*23a0*/  @P2 LDG.E.LTC128B R19, desc[UR36][R12.64] ;  /* 0x000000240c132981 */ /* 0x0000a2000c1e1920 */
[----:B------:R-:W-:Y:S01]  /*23b0*/  IMAD.WIDE.U32 R4, R66, R76, R14 ;  /* 0x0000004c42047225 */ /* 0x000fe200078e000e */
[----:B------:R-:W-:Y:S01]  /*23c0*/  LEA R6, P3, R68, UR4, 0x2 ;  /* 0x0000000444067c11 */ /* 0x000fe2000f8610ff */
[----:B------:R-:W-:Y:S01]  /*23d0*/  BSSY B1, `(.L_x_35) ;  /* 0x0000014000017945 */ /* 0x000fe20003800000 */
[----:B------:R-:W-:Y:S02]  /*23e0*/  IADD3 R20, P0, R8, R4, RZ ;  /* 0x0000000408147210 */ /* 0x000fe40007f1e0ff */
[----:B------:R-:W-:Y:S02]  /*23f0*/  LEA.HI.X R7, R68, UR5, R7, 0x2, P3 ;  /* 0x0000000544077c11 */ /* 0x000fe400098f1407 */
[----:B------:R-:W-:Y:S01]  /*2400*/  IADD3.X R21, R9, R73, R5, P0, !PT ;  /* 0x0000004909157210 */ /* 0x000fe200007fe405 */
[----:B0-----:R-:W-:Y:S01]  /*2410*/  IMAD.SHL.U32 R12, R76, 0x8, RZ ;  /* 0x000000084c0c7824 */ /* 0x001fe200078e00ff */
[----:B------:R-:W-:-:S02]  /*2420*/  ISETP.GT.AND P0, PT, R3, 0x1, PT ;  /* 0x000000010300780c */ /* 0x000fc40003f04270 */
[----:B------:R-:W-:Y:S01]  /*2430*/  SHF.L.U64.HI R13, R76, 0x3, R77 ;  /* 0x000000034c0d7819 */ /* 0x000fe2000001024d */
[----:B------:R-:W-:Y:S01]  /*2440*/  IMAD.WIDE.U32 R20, R2, R72, R20 ;  /* 0x0000004802147225 */ /* 0x000fe200078e0014 */
[----:B------:R-:W-:-:S03]  /*2450*/  ISETP.GT.AND P3, PT, R0, RZ, P0 ;  /* 0x000000ff0000720c */ /* 0x000fc60000764270 */
[----:B------:R-:W-:Y:S01]  /*2460*/  IMAD.WIDE.U32 R66, R66, R76, R12 ;  /* 0x0000004c42427225 */ /* 0x000fe200078e000c */
[----:B--2---:R-:W-:-:S05]  /*2470*/  LOP3.LUT R4, R19, 0xffffe000, RZ, 0xc0, !PT ;  /* 0xffffe00013047812 */ /* 0x004fca00078ec0ff */
[----:B------:R-:W-:Y:S01]  /*2480*/  FMUL R5, R4, R57 ;  /* 0x0000003904057220 */ /* 0x000fe20000400000 */
[----:B------:R-:W-:-:S03]  /*2490*/  LEA R4, P4, R20, R78, 0x2 ;  /* 0x0000004e14047211 */ /* 0x000fc600078810ff */
[----:B------:R-:W-:Y:S01]  /*24a0*/  FFMA R81, R24, R56, R5 ;  /* 0x0000003818517223 */ /* 0x000fe20000000005 */
[----:B------:R-:W-:-:S04]  /*24b0*/  IMAD.IADD R5, R69, 0x1, R21 ;  /* 0x0000000145057824 */ /* 0x000fc800078e0215 */
[----:B------:R-:W-:Y:S02]  /*24c0*/  F2FP.TF32.F32.PACK_B R81, R81 ;  /* 0x00000051ff51723e */ /* 0x000fe400024050ff */
[----:B------:R-:W-:-:S03]  /*24d0*/  LEA.HI.X R5, R20, R79, R5, 0x2, P4 ;  /* 0x0000004f14057211 */ /* 0x000fc600020f1405 */
[----:B------:R0:W-:Y:S01]  /*24e0*/  @P2 STG.E desc[UR36][R6.64], R81 ;  /* 0x0000005106002986 */ /* 0x0001e2000c101924 */
[----:B------:R-:W-:Y:S05]  /*24f0*/  @!P3 BRA `(.L_x_36) ;  /* 0x000000000004b947 */ /* 0x000fea0003800000 */
[----:B------:R1:W5:Y:S02]  /*2500*/  LDG.E.LTC128B R19, desc[UR36][R4.64+0x4] ;  /* 0x0000042404137981 */ /* 0x000364000c1e1920 */
.L_x_36:
[----:B------:R-:W-:Y:S05]  /*2510*/  BSYNC B1 ;  /* 0x0000000000017941 */ /* 0x000fea0003800000 */
.L_x_35:
[----:B-----5:R-:W-:Y:S01]  /*2520*/  LOP3.LUT R12, R19, 0xffffe000, RZ, 0xc0, !PT ;  /* 0xffffe000130c7812 */ /* 0x020fe200078ec0ff */
[----:B------:R-:W-:Y:S01]  /*2530*/  IMAD.IADD R73, R73, 0x1, R67 ;  /* 0x0000000149497824 */ /* 0x000fe200078e0243 */
[----:B------:R-:W-:Y:S02]  /*2540*/  IADD3 R10, P2, R10, R66, RZ ;  /* 0x000000420a0a7210 */ /* 0x000fe40007f5e0ff */
[----:B------:R-:W-:Y:S01]  /*2550*/  ISETP.GT.AND P1, PT, R0, 0x8, P1 ;  /* 0x000000080000780c */ /* 0x000fe20000f24270 */
[----:B------:R-:W-:Y:S02]  /*2560*/  FMUL R12, R12, R57 ;  /* 0x000000390c0c7220 */ /* 0x000fe40000400000 */
[----:B------:R-:W-:Y:S02]  /*2570*/  IMAD.X R11, R73, 0x1, R11, P2 ;  /* 0x00000001490b7824 */ /* 0x000fe400010e060b */
[----:B------:R-:W-:Y:S01]  /*2580*/  FFMA R25, R25, R56, R12 ;  /* 0x0000003819197223 */ /* 0x000fe2000000000c */
[----:B------:R-:W-:-:S04]  /*2590*/  LEA R12, P2, R10, R78, 0x2 ;  /* 0x0000004e0a0c7211 */ /* 0x000fc800078410ff */
[----:B------:R-:W-:Y:S02]  /*25a0*/  F2FP.TF32.F32.PACK_B R25, R25 ;  /* 0x00000019ff19723e */ /* 0x000fe400024050ff */
[----:B------:R-:W-:-:S03]  /*25b0*/  LEA.HI.X R13, R10, R79, R11, 0x2, P2 ;  /* 0x0000004f0a0d7211 */ /* 0x000fc600010f140b */
[----:B------:R2:W-:Y:S04]  /*25c0*/  @P3 STG.E desc[UR36][R6.64+0x4], R25 ;  /* 0x0000041906003986 */ /* 0x0005e8000c101924 */
[----:B------:R-:W3:Y:S01]  /*25d0*/  @P1 LDG.E.LTC128B R19, desc[UR36][R12.64] ;  /* 0x000000240c131981 */ /* 0x000ee2000c1e1920 */
[----:B------:R-:W-:Y:S01]  /*25e0*/  IADD3 R14, P2, P3, R8, R66, R14 ;  /* 0x00000042080e7210 */ /* 0x000fe20007b5e00e */
[----:B------:R-:W-:Y:S01]  /*25f0*/  BSSY B1, `(.L_x_37) ;  /* 0x0000011000017945 */ /* 0x000fe20003800000 */
[C---:B------:R-:W-:Y:S02]  /*2600*/  SHF.L.U64.HI R11, R74.reuse, 0x5, R75 ;  /* 0x000000054a0b7819 */ /* 0x040fe4000001024b */
[----:B------:R-:W-:Y:S02]  /*2610*/  IADD3.X R15, R9, R73, R15, P2, P3 ;  /* 0x00000049090f7210 */ /* 0x000fe400017e640f */
[----:B------:R-:W-:-:S02]  /*2620*/  LEA R10, P2, R74, R6, 0x5 ;  /* 0x000000064a0a7211 */ /* 0x000fc400078428ff */
[----:B------:R-:W-:Y:S01]  /*2630*/  ISETP.GT.AND P0, PT, R0, 0x8, P0 ;  /* 0x000000080000780c */ /* 0x000fe20000704270 */
[----:B------:R-:W-:-:S04]  /*2640*/  IMAD.WIDE.U32 R14, R2, R72, R14 ;  /* 0x00000048020e7225 */ /* 0x000fc800078e000e */
[----:B------:R-:W-:Y:S02]  /*2650*/  IMAD.X R11, R11, 0x1, R7, P2 ;  /* 0x000000010b0b7824 */ /* 0x000fe400010e0607 */
[----:B------:R-:W-:Y:S01]  /*2660*/  IMAD.IADD R2, R69, 0x1, R15 ;  /* 0x0000000145027824 */ /* 0x000fe200078e020f */
[----:B---3--:R-:W-:-:S05]  /*2670*/  LOP3.LUT R8, R19, 0xffffe000, RZ, 0xc0, !PT ;  /* 0xffffe00013087812 */ /* 0x008fca00078ec0ff */
[----:B------:R-:W-:Y:S01]  /*2680*/  FMUL R9, R8, R57 ;  /* 0x0000003908097220 */ /* 0x000fe20000400000 */
[----:B------:R-:W-:-:S03]  /*2690*/  LEA R8, P3, R14, R78, 0x2 ;  /* 0x0000004e0e087211 */ /* 0x000fc600078610ff */
[----:B------:R-:W-:Y:S01]  /*26a0*/  FFMA R21, R26, R56, R9 ;  /* 0x000000381a157223 */ /* 0x000fe20000000009 */
[----:B------:R-:W-:-:S04]  /*26b0*/  LEA.HI.X R9, R14, R79, R2, 0x2, P3 ;  /* 0x0000004f0e097211 */ /* 0x000fc800018f1402 */
[----:B------:R-:W-:-:S05]  /*26c0*/  F2FP.TF32.F32.PACK_B R21, R21 ;  /* 0x00000015ff15723e */ /* 0x000fca00024050ff */
[----:B------:R2:W-:Y:S01]  /*26d0*/  @P1 STG.E desc[UR36][R10.64], R21 ;  /* 0x000000150a001986 */ /* 0x0005e2000c101924 */
[----:B------:R-:W-:Y:S05]  /*26e0*/  @!P0 BRA `(.L_x_38) ;  /* 0x0000000000048947 */ /* 0x000fea0003800000 */
[----:B------:R3:W5:Y:S02]  /*26f0*/  LDG.E.LTC128B R19, desc[UR36][R8.64+0x4] ;  /* 0x0000042408137981 */ /* 0x000764000c1e1920 */
.L_x_38:
[----:B------:R-:W-:Y:S05]  /*2700*/  BSYNC B1 ;  /* 0x0000000000017941 */ /* 0x000fea0003800000 */
.L_x_37:
[----:B-----5:R-:W-:Y:S01]  /*2710*/  LOP3.LUT R2, R19, 0xffffe000, RZ, 0xc0, !PT ;  /* 0xffffe00013027812 */ /* 0x020fe200078ec0ff */
[----:B------:R-:W-:Y:S01]  /*2720*/  BSSY B1, `(.L_x_39) ;  /* 0x0000009000017945 */ /* 0x000fe20003800000 */
[----:B------:R-:W-:-:S03]  /*2730*/  ISETP.GT.AND P1, PT, R3, 0x8, PT ;  /* 0x000000080300780c */ /* 0x000fc60003f24270 */
[----:B------:R-:W-:Y:S01]  /*2740*/  FMUL R2, R2, R57 ;  /* 0x0000003902027220 */ /* 0x000fe20000400000 */
[----:B------:R-:W-:-:S03]  /*2750*/  ISETP.GT.AND P2, PT, R0, RZ, P1 ;  /* 0x000000ff0000720c */ /* 0x000fc60000f44270 */
[----:B------:R-:W-:-:S05]  /*2760*/  FFMA R27, R27, R56, R2 ;  /* 0x000000381b1b7223 */ /* 0x000fca0000000002 */
[----:B------:R-:W-:-:S05]  /*2770*/  F2FP.TF32.F32.PACK_B R27, R27 ;  /* 0x0000001bff1b723e */ /* 0x000fca00024050ff */
[----:B------:R4:W-:Y:S01]  /*2780*/  @P0 STG.E desc[UR36][R10.64+0x4], R27 ;  /* 0x0000041b0a000986 */ /* 0x0009e2000c101924 */
[----:B------:R-:W-:Y:S05]  /*2790*/  @!P2 BRA `(.L_x_40) ;  /* 0x000000000004a947 */ /* 0x000fea0003800000 */
[----:B------:R0:W5:Y:S02]  /*27a0*/  LDG.E.LTC128B R19, desc[UR36][R4.64+0x20] ;  /* 0x0000202404137981 */ /* 0x000164000c1e1920 */
.L_x_40:
[----:B------:R-:W-:Y:S05]  /*27b0*/  BSYNC B1 ;  /* 0x0000000000017941 */ /* 0x000fea0003800000 */
.L_x_39:
        /* <DEDUP_REMOVED lines=10> */
.L_x_42:
[----:B------:R-:W-:Y:S05]  /*2860*/  BSYNC B1 ;  /* 0x0000000000017941 */ /* 0x000fea0003800000 */
.L_x_41:
[----:B-----5:R-:W-:Y:S01]  /*2870*/  LOP3.LUT R2, R19, 0xffffe000, RZ, 0xc0, !PT ;  /* 0xffffe00013027812 */ /* 0x020fe200078ec0ff */
[----:B------:R-:W-:Y:S01]  /*2880*/  BSSY B1, `(.L_x_43) ;  /* 0x0000008000017945 */ /* 0x000fe20003800000 */
[----:B------:R-:W-:-:S03]  /*2890*/  ISETP.GT.AND P1, PT, R0, 0x8, P1 ;  /* 0x000000080000780c */ /* 0x000fc60000f24270 */
[----:B------:R-:W-:-:S04]  /*28a0*/  FMUL R2, R2, R57 ;  /* 0x0000003902027220 */ /* 0x000fc80000400000 */
[----:B------:R-:W-:-:S05]  /*28b0*/  FFMA R29, R29, R56, R2 ;  /* 0x000000381d1d7223 */ /* 0x000fca0000000002 */
[----:B------:R-:W-:-:S05]  /*28c0*/  F2FP.TF32.F32.PACK_B R29, R29 ;  /* 0x0000001dff1d723e */ /* 0x000fca00024050ff */
[----:B------:R0:W-:Y:S01]  /*28d0*/  @P3 STG.E desc[UR36][R6.64+0x24], R29 ;  /* 0x0000241d06003986 */ /* 0x0001e2000c101924 */
[----:B------:R-:W-:Y:S05]  /*28e0*/  @!P1 BRA `(.L_x_44) ;  /* 0x0000000000049947 */ /* 0x000fea0003800000 */
[----:B------:R0:W5:Y:S02]  /*28f0*/  LDG.E.LTC128B R19, desc[UR36][R8.64+0x20] ;  /* 0x0000202408137981 */ /* 0x000164000c1e1920 */
.L_x_44:
[----:B------:R-:W-:Y:S05]  /*2900*/  BSYNC B1 ;  /* 0x0000000000017941 */ /* 0x000fea0003800000 */
.L_x_43:
[----:B-----5:R-:W-:Y:S01]  /*2910*/  LOP3.LUT R2, R19, 0xffffe000, RZ, 0xc0, !PT ;  /* 0xffffe00013027812 */ /* 0x020fe200078ec0ff */
[----:B------:R-:W-:Y:S01]  /*2920*/  BSSY B1, `(.L_x_45) ;  /* 0x0000008000017945 */ /* 0x000fe20003800000 */
[----:B------:R-:W-:-:S03]  /*2930*/  ISETP.GT.AND P0, PT, R0, 0x8, P0 ;  /* 0x000000080000780c */ /* 0x000fc60000704270 */
[----:B0-----:R-:W-:-:S04]  /*2940*/  FMUL R13, R2, R57 ;  /* 0x00000039020d7220 */ /* 0x001fc80000400000 */
[----:B------:R-:W-:-:S05]  /*2950*/  FFMA R13, R30, R56, R13 ;  /* 0x000000381e0d7223 */ /* 0x000fca000000000d */
[----:B------:R-:W-:-:S05]  /*2960*/  F2FP.TF32.F32.PACK_B R13, R13 ;  /* 0x0000000dff0d723e */ /* 0x000fca00024050ff */
[----:B------:R0:W-:Y:S01]  /*2970*/  @P1 STG.E desc[UR36][R10.64+0x20], R13 ;  /* 0x0000200d0a001986 */ /* 0x0001e2000c101924 */
[----:B------:R-:W-:Y:S05]  /*2980*/  @!P0 BRA `(.L_x_46) ;  /* 0x0000000000048947 */ /* 0x000fea0003800000 */
[----:B------:R0:W5:Y:S02]  /*2990*/  LDG.E.LTC128B R19, desc[UR36][R8.64+0x24] ;  /* 0x0000242408137981 */ /* 0x000164000c1e1920 */
.L_x_46:
[----:B------:R-:W-:Y:S05]  /*29a0*/  BSYNC B1 ;  /* 0x0000000000017941 */ /* 0x000fea0003800000 */
.L_x_45:
        /* <DEDUP_REMOVED lines=10> */
.L_x_48:
[----:B------:R-:W-:Y:S05]  /*2a50*/  BSYNC B1 ;  /* 0x0000000000017941 */ /* 0x000fea0003800000 */
.L_x_47:
[----:B-----5:R-:W-:Y:S01]  /*2a60*/  LOP3.LUT R2, R19, 0xffffe000, RZ, 0xc0, !PT ;  /* 0xffffe00013027812 */ /* 0x020fe200078ec0ff */
[----:B------:R-:W-:Y:S01]  /*2a70*/  BSSY B1, `(.L_x_49) ;  /* 0x0000009000017945 */ /* 0x000fe20003800000 */
[----:B------:R-:W-:-:S03]  /*2a80*/  ISETP.GT.AND P0, PT, R3, 0x11, PT ;  /* 0x000000110300780c */ /* 0x000fc60003f04270 */
[----:B0-----:R-:W-:Y:S01]  /*2a90*/  FMUL R13, R2, R57 ;  /* 0x00000039020d7220 */ /* 0x001fe20000400000 */
[----:B------:R-:W-:-:S03]  /*2aa0*/  ISETP.GT.AND P3, PT, R0, RZ, P0 ;  /* 0x000000ff0000720c */ /* 0x000fc60000764270 */
[----:B------:R-:W-:-:S05]  /*2ab0*/  FFMA R13, R32, R56, R13 ;  /* 0x00000038200d7223 */ /* 0x000fca000000000d */
[----:B------:R-:W-:-:S05]  /*2ac0*/  F2FP.TF32.F32.PACK_B R13, R13 ;  /* 0x0000000dff0d723e */ /* 0x000fca00024050ff */
[----:B------:R0:W-:Y:S01]  /*2ad0*/  @P2 STG.E desc[UR36][R6.64+0x40], R13 ;  /* 0x0000400d06002986 */ /* 0x0001e2000c101924 */
[----:B------:R-:W-:Y:S05]  /*2ae0*/  @!P3 BRA `(.L_x_50) ;  /* 0x000000000004b947 */ /* 0x000fea0003800000 */
[----:B------:R0:W5:Y:S02]  /*2af0*/  LDG.E.LTC128B R19, desc[UR36][R4.64+0x44] ;  /* 0x0000442404137981 */ /* 0x000164000c1e1920 */
.L_x_50:
[----:B------:R-:W-:Y:S05]  /*2b00*/  BSYNC B1 ;  /* 0x0000000000017941 */ /* 0x000fea0003800000 */
.L_x_49:
        /* <DEDUP_REMOVED lines=9> */
.L_x_52:
[----:B------:R-:W-:Y:S05]  /*2ba0*/  BSYNC B1 ;  /* 0x0000000000017941 */ /* 0x000fea0003800000 */
.L_x_51:
        /* <DEDUP_REMOVED lines=9> */
.L_x_54:
[----:B------:R-:W-:Y:S05]  /*2c40*/  BSYNC B1 ;  /* 0x0000000000017941 */ /* 0x000fea0003800000 */
.L_x_53:
        /* <DEDUP_REMOVED lines=10> */
.L_x_56:
[----:B------:R-:W-:Y:S05]  /*2cf0*/  BSYNC B1 ;  /* 0x0000000000017941 */ /* 0x000fea0003800000 */
.L_x_55:
        /* <DEDUP_REMOVED lines=10> */
.L_x_58:
[----:B------:R-:W-:Y:S05]  /*2da0*/  BSYNC B1 ;  /* 0x0000000000017941 */ /* 0x000fea0003800000 */
.L_x_57:
        /* <DEDUP_REMOVED lines=9> */
.L_x_60:
[----:B------:R-:W-:Y:S05]  /*2e40*/  BSYNC B1 ;  /* 0x0000000000017941 */ /* 0x000fea0003800000 */
.L_x_59:
        /* <DEDUP_REMOVED lines=9> */
.L_x_62:
[----:B------:R-:W-:Y:S05]  /*2ee0*/  BSYNC B1 ;  /* 0x0000000000017941 */ /* 0x000fea0003800000 */
.L_x_61:
        /* <DEDUP_REMOVED lines=10> */
.L_x_64:
[----:B------:R-:W-:Y:S05]  /*2f90*/  BSYNC B1 ;  /* 0x0000000000017941 */ /* 0x000fea0003800000 */
.L_x_63:
        /* <DEDUP_REMOVED lines=10> */
.L_x_66:
[----:B------:R-:W-:Y:S05]  /*3040*/  BSYNC B1 ;  /* 0x0000000000017941 */ /* 0x000fea0003800000 */
.L_x_65:
        /* <DEDUP_REMOVED lines=9> */
.L_x_68:
[----:B------:R-:W-:Y:S05]  /*30e0*/  BSYNC B1 ;  /* 0x0000000000017941 */ /* 0x000fea0003800000 */
.L_x_67:
        /* <DEDUP_REMOVED lines=9> */
.L_x_70:
[----:B------:R-:W-:Y:S05]  /*3180*/  BSYNC B1 ;  /* 0x0000000000017941 */ /* 0x000fea0003800000 */
.L_x_69:
        /* <DEDUP_REMOVED lines=10> */
.L_x_72:
[----:B------:R-:W-:Y:S05]  /*3230*/  BSYNC B1 ;  /* 0x0000000000017941 */ /* 0x000fea0003800000 */
.L_x_71:
        /* <DEDUP_REMOVED lines=10> */
.L_x_74:
[----:B------:R-:W-:Y:S05]  /*32e0*/  BSYNC B1 ;  /* 0x0000000000017941 */ /* 0x000fea0003800000 */
.L_x_73:
        /* <DEDUP_REMOVED lines=9> */
.L_x_76:
[----:B------:R-:W-:Y:S05]  /*3380*/  BSYNC B1 ;  /* 0x0000000000017941 */ /* 0x000fea0003800000 */
.L_x_75:
        /* <DEDUP_REMOVED lines=9> */
.L_x_78:
[----:B------:R-:W-:Y:S05]  /*3420*/  BSYNC B1 ;  /* 0x0000000000017941 */ /* 0x000fea0003800000 */
.L_x_77:
        /* <DEDUP_REMOVED lines=10> */
.L_x_80:
[----:B------:R-:W-:Y:S05]  /*34d0*/  BSYNC B1 ;  /* 0x0000000000017941 */ /* 0x000fea0003800000 */
.L_x_79:
        /* <DEDUP_REMOVED lines=10> */
.L_x_82:
[----:B------:R-:W-:Y:S05]  /*3580*/  BSYNC B1 ;  /* 0x0000000000017941 */ /* 0x000fea0003800000 */
.L_x_81:
        /* <DEDUP_REMOVED lines=9> */
.L_x_84:
[----:B------:R-:W-:Y:S05]  /*3620*/  BSYNC B1 ;  /* 0x0000000000017941 */ /* 0x000fea0003800000 */
.L_x_83:
        /* <DEDUP_REMOVED lines=9> */
.L_x_86:
[----:B------:R-:W-:Y:S05]  /*36c0*/  BSYNC B1 ;  /* 0x0000000000017941 */ /* 0x000fea0003800000 */
.L_x_85:
        /* <DEDUP_REMOVED lines=10> */
.L_x_88:
[----:B------:R-:W-:Y:S05]  /*3770*/  BSYNC B1 ;  /* 0x0000000000017941 */ /* 0x000fea0003800000 */
.L_x_87:
[----:B-----5:R-:W-:Y:S01]  /*3780*/  LOP3.LUT R2, R19, 0xffffe000, RZ, 0xc0, !PT ;  /* 0xffffe00013027812 */ /* 0x020fe200078ec0ff */
[----:B------:R-:W-:Y:S01]  /*3790*/  BSSY B1, `(.L_x_89) ;  /* 0x000000b000017945 */ /* 0x000fe20003800000 */
[----:B------:R-:W-:Y:S01]  /*37a0*/  ISETP.GT.AND P0, PT, R3, 0x39, PT ;  /* 0x000000390300780c */ /* 0x000fe20003f04270 */
[----:B------:R-:W-:Y:S02]  /*37b0*/  @P2 IMAD.MOV.U32 R3, RZ, RZ, R7 ;  /* 0x000000ffff032224 */ /* 0x000fe400078e0007 */
[----:B0-----:R-:W-:Y:S01]  /*37c0*/  FMUL R13, R2, R57 ;  /* 0x00000039020d7220 */ /* 0x001fe20000400000 */
[----:B------:R-:W-:Y:S01]  /*37d0*/  @P2 IMAD.MOV.U32 R2, RZ, RZ, R6 ;  /* 0x000000ffff022224 */ /* 0x000fe200078e0006 */
[----:B------:R-:W-:Y:S02]  /*37e0*/  ISETP.GT.AND P3, PT, R0, RZ, P0 ;  /* 0x000000ff0000720c */ /* 0x000fe40000764270 */
[----:B------:R-:W-:-:S05]  /*37f0*/  FFMA R13, R52, R56, R13 ;  /* 0x00000038340d7223 */ /* 0x000fca000000000d */
[----:B------:R-:W-:-:S05]  /*3800*/  F2FP.TF32.F32.PACK_B R13, R13 ;  /* 0x0000000dff0d723e */ /* 0x000fca00024050ff */
[----:B------:R0:W-:Y:S01]  /*3810*/  @P2 STG.E desc[UR36][R2.64+0xe0], R13 ;  /* 0x0000e00d02002986 */ /* 0x0001e2000c101924 */
[----:B------:R-:W-:Y:S05]  /*3820*/  @!P3 BRA `(.L_x_90) ;  /* 0x000000000004b947 */ /* 0x000fea0003800000 */
[----:B------:R0:W5:Y:S02]  /*3830*/  LDG.E.LTC128B R19, desc[UR36][R4.64+0xe4] ;  /* 0x0000e42404137981 */ /* 0x000164000c1e1920 */
.L_x_90:
[----:B------:R-:W-:Y:S05]  /*3840*/  BSYNC B1 ;  /* 0x0000000000017941 */ /* 0x000fea0003800000 */
.L_x_89:
[----:B0----5:R-:W-:Y:S01]  /*3850*/  LOP3.LUT R2, R19, 0xffffe000, RZ, 0xc0, !PT ;  /* 0xffffe00013027812 */ /* 0x021fe200078ec0ff */
        /* <DEDUP_REMOVED lines=8> */
.L_x_92:
[----:B------:R-:W-:Y:S05]  /*38e0*/  BSYNC B1 ;  /* 0x0000000000017941 */ /* 0x000fea0003800000 */
.L_x_91:
[----:B-----5:R-:W-:Y:S01]  /*38f0*/  LOP3.LUT R2, R19, 0xffffe000, RZ, 0xc0, !PT ;  /* 0xffffe00013027812 */ /* 0x020fe200078ec0ff */
[----:B------:R-:W-:Y:S01]  /*3900*/  BSSY B1, `(.L_x_93) ;  /* 0x000000a000017945 */ /* 0x000fe20003800000 */
[----:B------:R-:W-:-:S03]  /*3910*/  ISETP.GT.AND P0, PT, R0, 0x8, P0 ;  /* 0x000000080000780c */ /* 0x000fc60000704270 */
[----:B------:R-:W-:Y:S01]  /*3920*/  FMUL R3, R2, R57 ;  /* 0x0000003902037220 */ /* 0x000fe20000400000 */
[----:B------:R-:W-:-:S03]  /*3930*/  @P1 IMAD.MOV.U32 R2, RZ, RZ, R10 ;  /* 0x000000ffff021224 */ /* 0x000fc600078e000a */
[----:B-1----:R-:W-:Y:S01]  /*3940*/  FFMA R5, R54, R56, R3 ;  /* 0x0000003836057223 */ /* 0x002fe20000000003 */
[----:B------:R-:W-:-:S04]  /*3950*/  @P1 IMAD.MOV.U32 R3, RZ, RZ, R11 ;  /* 0x000000ffff031224 */ /* 0x000fc800078e000b */
[----:B------:R-:W-:-:S05]  /*3960*/  F2FP.TF32.F32.PACK_B R5, R5 ;  /* 0x00000005ff05723e */ /* 0x000fca00024050ff */
[----:B------:R1:W-:Y:S01]  /*3970*/  @P1 STG.E desc[UR36][R2.64+0xe0], R5 ;  /* 0x0000e00502001986 */ /* 0x0003e2000c101924 */
[----:B------:R-:W-:Y:S05]  /*3980*/  @!P0 BRA `(.L_x_94) ;  /* 0x0000000000048947 */ /* 0x000fea0003800000 */
[----:B------:R0:W5:Y:S02]  /*3990*/  LDG.E.LTC128B R19, desc[UR36][R8.64+0xe4] ;  /* 0x0000e42408137981 */ /* 0x000164000c1e1920 */
.L_x_94:
[----:B------:R-:W-:Y:S05]  /*39a0*/  BSYNC B1 ;  /* 0x0000000000017941 */ /* 0x000fea0003800000 */
.L_x_93:
[----:B------:R-:W-:Y:S05]  /*39b0*/  @!P0 BRA `(.L_x_95) ;  /* 0x0000000800a88947 */ /* 0x000fea0003800000 */
[----:B-----5:R-:W-:-:S05]  /*39c0*/  LOP3.LUT R0, R19, 0xffffe000, RZ, 0xc0, !PT ;  /* 0xffffe00013007812 */ /* 0x020fca00078ec0ff */
[----:B------:R-:W-:-:S04]  /*39d0*/  FMUL R0, R0, R57 ;  /* 0x0000003900007220 */ /* 0x000fc80000400000 */
[----:B------:R-:W-:-:S05]  /*39e0*/  FFMA R55, R55, R56, R0 ;  /* 0x0000003837377223 */ /* 0x000fca0000000000 */
[----:B------:R-:W-:-:S05]  /*39f0*/  F2FP.TF32.F32.PACK_B R55, R55 ;  /* 0x00000037ff37723e */ /* 0x000fca00024050ff */
[----:B------:R0:W-:Y:S01]  /*3a00*/  STG.E desc[UR36][R10.64+0xe4], R55 ;  /* 0x0000e4370a007986 */ /* 0x0001e2000c101924 */
[----:B------:R-:W-:Y:S05]  /*3a10*/  BRA `(.L_x_95) ;  /* 0x0000000800907947 */ /* 0x000fea0003800000 */
.L_x_34:
[----:B------:R-:W-:Y:S01]  /*3a20*/  ISETP.GT.AND P3, PT, R3, 0x1, PT ;  /* 0x000000010300780c */ /* 0x000fe20003f64270 */
[----:B------:R-:W-:Y:S01]  /*3a30*/  ULDC.64 UR4, c[0x0][0x5c0] ;  /* 0x0001700000047ab9 */ /* 0x000fe20000000a00 */
[-C--:B------:R-:W-:Y:S01]  /*3a40*/  FMUL R9, R24, R56.reuse ;  /* 0x0000003818097220 */ /* 0x080fe20000400000 */
[----:B------:R-:W-:Y:S01]  /*3a50*/  LEA R4, P4, R68, UR4, 0x2 ;  /* 0x0000000444047c11 */ /* 0x000fe2000f8810ff */
[-C--:B------:R-:W-:Y:S01]  /*3a60*/  FMUL R25, R25, R56.reuse ;  /* 0x0000003819197220 */ /* 0x080fe20000400000 */
[----:B------:R-:W-:Y:S01]  /*3a70*/  ISETP.GT.AND P0, PT, R0, RZ, P3 ;  /* 0x000000ff0000720c */ /* 0x000fe20001f04270 */
[-C--:B------:R-:W-:Y:S01]  /*3a80*/  FMUL R11, R26, R56.reuse ;  /* 0x000000381a0b7220 */ /* 0x080fe20000400000 */
[----:B------:R-:W-:Y:S01]  /*3a90*/  LEA.HI.X R5, R68, UR5, R7, 0x2, P4 ;  /* 0x0000000544057c11 */ /* 0x000fe2000a0f1407 */
[-C--:B------:R-:W-:Y:S01]  /*3aa0*/  FMUL R27, R27, R56.reuse ;  /* 0x000000381b1b7220 */ /* 0x080fe20000400000 */
[----:B------:R-:W-:Y:S01]  /*3ab0*/  F2FP.TF32.F32.PACK_B R9, R9 ;  /* 0x00000009ff09723e */ /* 0x000fe200024050ff */
[-C--:B------:R-:W-:Y:S01]  /*3ac0*/  FMUL R29, R29, R56.reuse ;  /* 0x000000381d1d7220 */ /* 0x080fe20000400000 */
[----:B------:R-:W-:Y:S01]  /*3ad0*/  F2FP.TF32.F32.PACK_B R25, R25 ;  /* 0x00000019ff19723e */ /* 0x000fe200024050ff */
[----:B------:R-:W-:Y:S01]  /*3ae0*/  FMUL R31, R31, R56 ;  /* 0x000000381f1f7220 */ /* 0x000fe20000400000 */
[C---:B------:R-:W-:Y:S01]  /*3af0*/  SHF.L.U64.HI R75, R74.reuse, 0x5, R75 ;  /* 0x000000054a4b7819 */ /* 0x040fe2000001024b */
[----:B------:R1:W-:Y:S01]  /*3b00*/  @P2 STG.E desc[UR36][R4.64], R9 ;  /* 0x0000000904002986 */ /* 0x0003e2000c101924 */
[----:B------:R-:W-:Y:S01]  /*3b10*/  LEA R6, P4, R74, R4, 0x5 ;  /* 0x000000044a067211 */ /* 0x000fe200078828ff */
[-C--:B0-----:R-:W-:Y:S01]  /*3b20*/  FMUL R13, R32, R56.reuse ;  /* 0x00000038200d7220 */ /* 0x081fe20000400000 */
[C---:B------:R-:W-:Y:S01]  /*3b30*/  ISETP.GT.AND P1, PT, R0.reuse, 0x8, P1 ;  /* 0x000000080000780c */ /* 0x040fe20000f24270 */
[----:B------:R-:W-:Y:S01]  /*3b40*/  @P0 STG.E desc[UR36][R4.64+0x4], R25 ;  /* 0x0000041904000986 */ /* 0x000fe2000c101924 */
[----:B------:R-:W-:Y:S01]  /*3b50*/  ISETP.GT.AND P2, PT, R3, 0x8, PT ;  /* 0x000000080300780c */ /* 0x000fe20003f44270 */
[----:B------:R-:W-:Y:S01]  /*3b60*/  IMAD.X R7, R75, 0x1, R5, P4 ;  /* 0x000000014b077824 */ /* 0x000fe200020e0605 */
[C---:B------:R-:W-:Y:S01]  /*3b70*/  ISETP.GT.AND P3, PT, R0.reuse, 0x8, P3 ;  /* 0x000000080000780c */ /* 0x040fe20001f64270 */
[-C--:B------:R-:W-:Y:S01]  /*3b80*/  FMUL R33, R33, R56.reuse ;  /* 0x0000003821217220 */ /* 0x080fe20000400000 */
[----:B------:R-:W-:Y:S01]  /*3b90*/  ISETP.GT.AND P0, PT, R3, 0x9, PT ;  /* 0x000000090300780c */ /* 0x000fe20003f04270 */
[-C--:B------:R-:W-:Y:S01]  /*3ba0*/  FMUL R35, R35, R56.reuse ;  /* 0x0000003823237220 */ /* 0x080fe20000400000 */
[----:B------:R-:W-:Y:S01]  /*3bb0*/  ISETP.GT.AND P5, PT, R0, RZ, P2 ;  /* 0x000000ff0000720c */ /* 0x000fe200017a4270 */
[-C--:B-1----:R-:W-:Y:S01]  /*3bc0*/  FMUL R9, R28, R56.reuse ;  /* 0x000000381c097220 */ /* 0x082fe20000400000 */
[C---:B------:R-:W-:Y:S01]  /*3bd0*/  ISETP.GT.AND P4, PT, R0.reuse, RZ, P0 ;  /* 0x000000ff0000720c */ /* 0x040fe20000784270 */
[-C--:B------:R-:W-:Y:S01]  /*3be0*/  FMUL R37, R37, R56.reuse ;  /* 0x0000003825257220 */ /* 0x080fe20000400000 */
[----:B------:R-:W-:Y:S01]  /*3bf0*/  F2FP.TF32.F32.PACK_B R11, R11 ;  /* 0x0000000bff0b723e */ /* 0x000fe200024050ff */
[-C--:B------:R-:W-:Y:S01]  /*3c00*/  FMUL R39, R39, R56.reuse ;  /* 0x0000003827277220 */ /* 0x080fe20000400000 */
[----:B------:R-:W-:Y:S01]  /*3c10*/  F2FP.TF32.F32.PACK_B R27, R27 ;  /* 0x0000001bff1b723e */ /* 0x000fe200024050ff */
[-C--:B------:R-:W-:Y:S01]  /*3c20*/  FMUL R41, R41, R56.reuse ;  /* 0x0000003829297220 */ /* 0x080fe20000400000 */
[----:B------:R-:W-:Y:S01]  /*3c30*/  F2FP.TF32.F32.PACK_B R9, R9 ;  /* 0x00000009ff09723e */ /* 0x000fe200024050ff */
[----:B------:R0:W-:Y:S01]  /*3c40*/  @P1 STG.E desc[UR36][R6.64], R11 ;  /* 0x0000000b06001986 */ /* 0x0001e2000c101924 */
[----:B------:R-:W-:Y:S01]  /*3c50*/  F2FP.TF32.F32.PACK_B R29, R29 ;  /* 0x0000001dff1d723e */ /* 0x000fe200024050ff */
[-C--:B------:R-:W-:Y:S01]  /*3c60*/  FMUL R43, R43, R56.reuse ;  /* 0x000000382b2b7220 */ /* 0x080fe20000400000 */
[C---:B------:R-:W-:Y:S01]  /*3c70*/  ISETP.GT.AND P1, PT, R3.reuse, 0x10, PT ;  /* 0x000000100300780c */ /* 0x040fe20003f24270 */
[----:B------:R-:W-:Y:S01]  /*3c80*/  @P3 STG.E desc[UR36][R6.64+0x4], R27 ;  /* 0x0000041b06003986 */ /* 0x000fe2000c101924 */
[----:B------:R-:W-:Y:S01]  /*3c90*/  ISETP.GT.AND P3, PT, R3, 0x11, PT ;  /* 0x000000110300780c */ /* 0x000fe20003f64270 */
[-C--:B------:R-:W-:Y:S01]  /*3ca0*/  FMUL R45, R45, R56.reuse ;  /* 0x000000382d2d7220 */ /* 0x080fe20000400000 */
[C---:B------:R-:W-:Y:S01]  /*3cb0*/  ISETP.GT.AND P2, PT, R0.reuse, 0x8, P2 ;  /* 0x000000080000780c */ /* 0x040fe20001744270 */
[----:B------:R1:W-:Y:S01]  /*3cc0*/  @P5 STG.E desc[UR36][R4.64+0x20], R9 ;  /* 0x0000200904005986 */ /* 0x0003e2000c101924 */
[C---:B------:R-:W-:Y:S01]  /*3cd0*/  ISETP.GT.AND P0, PT, R0.reuse, 0x8, P0 ;  /* 0x000000080000780c */ /* 0x040fe20000704270 */
[-C--:B------:R-:W-:Y:S01]  /*3ce0*/  FMUL R47, R47, R56.reuse ;  /* 0x000000382f2f7220 */ /* 0x080fe20000400000 */
[----:B------:R-:W-:Y:S01]  /*3cf0*/  ISETP.GT.AND P5, PT, R0, RZ, P1 ;  /* 0x000000ff0000720c */ /* 0x000fe20000fa4270 */
[----:B------:R-:W-:Y:S01]  /*3d00*/  @P4 STG.E desc[UR36][R4.64+0x24], R29 ;  /* 0x0000241d04004986 */ /* 0x000fe2000c101924 */
[-C--:B0-----:R-:W-:Y:S01]  /*3d10*/  FMUL R11, R30, R56.reuse ;  /* 0x000000381e0b7220 */ /* 0x081fe20000400000 */
[----:B------:R-:W-:Y:S01]  /*3d20*/  ISETP.GT.AND P4, PT, R0, RZ, P3 ;  /* 0x000000ff0000720c */ /* 0x000fe20001f84270 */
[-C--:B------:R-:W-:Y:S01]  /*3d30*/  FMUL R49, R49, R56.reuse ;  /* 0x0000003831317220 */ /* 0x080fe20000400000 */
[----:B------:R-:W-:Y:S01]  /*3d40*/  F2FP.TF32.F32.PACK_B R31, R31 ;  /* 0x0000001fff1f723e */ /* 0x000fe200024050ff */
[-C--:B------:R-:W-:Y:S01]  /*3d50*/  FMUL R51, R51, R56.reuse ;  /* 0x0000003833337220 */ /* 0x080fe20000400000 */
[----:B------:R-:W-:Y:S01]  /*3d60*/  F2FP.TF32.F32.PACK_B R11, R11 ;  /* 0x0000000bff0b723e */ /* 0x000fe200024050ff */
[-C--:B------:R-:W-:Y:S01]  /*3d70*/  FMUL R15, R52, R56.reuse ;  /* 0x00000038340f7220 */ /* 0x080fe20000400000 */
[----:B------:R-:W-:Y:S01]  /*3d80*/  F2FP.TF32.F32.PACK_B R13, R13 ;  /* 0x0000000dff0d723e */ /* 0x000fe200024050ff */
[-C--:B-1----:R-:W-:Y:S01]  /*3d90*/  FMUL R9, R34, R56.reuse ;  /* 0x0000003822097220 */ /* 0x082fe20000400000 */
[----:B------:R-:W-:Y:S01]  /*3da0*/  F2FP.TF32.F32.PACK_B R33, R33 ;  /* 0x00000021ff21723e */ /* 0x000fe200024050ff */
[----:B------:R0:W-:Y:S01]  /*3db0*/  @P2 STG.E desc[UR36][R6.64+0x20], R11 ;  /* 0x0000200b06002986 */ /* 0x0001e2000c101924 */
[C---:B------:R-:W-:Y:S01]  /*3dc0*/  ISETP.GT.AND P1, PT, R0.reuse, 0x8, P1 ;  /* 0x000000080000780c */ /* 0x040fe20000f24270 */
[-C--:B------:R-:W-:Y:S01]  /*3dd0*/  FMUL R53, R53, R56.reuse ;  /* 0x0000003835357220 */ /* 0x080fe20000400000 */
[C---:B------:R-:W-:Y:S01]  /*3de0*/  ISETP.GT.AND P2, PT, R3.reuse, 0x19, PT ;  /* 0x000000190300780c */ /* 0x040fe20003f44270 */
[----:B------:R-:W-:Y:S01]  /*3df0*/  @P0 STG.E desc[UR36][R6.64+0x24], R31 ;  /* 0x0000241f06000986 */ /* 0x000fe2000c101924 */
[----:B------:R-:W-:Y:S01]  /*3e00*/  ISETP.GT.AND P0, PT, R3, 0x18, PT ;  /* 0x000000180300780c */ /* 0x000fe20003f04270 */
[----:B------:R-:W-:Y:S01]  /*3e10*/  FMUL R55, R55, R56 ;  /* 0x0000003837377220 */ /* 0x000fe20000400000 */
[----:B------:R-:W-:Y:S01]  /*3e20*/  F2FP.TF32.F32.PACK_B R9, R9 ;  /* 0x00000009ff09723e */ /* 0x000fe200024050ff */
[----:B------:R1:W-:Y:S01]  /*3e30*/  @P5 STG.E desc[UR36][R4.64+0x40], R13 ;  /* 0x0000400d04005986 */ /* 0x0003e2000c101924 */
[----:B------:R-:W-:-:S02]  /*3e40*/  ISETP.GT.AND P5, PT, R0, RZ, P0 ;  /* 0x000000ff0000720c */ /* 0x000fc400007a4270 */
[----:B------:R-:W-:Y:S01]  /*3e50*/  F2FP.TF32.F32.PACK_B R35, R35 ;  /* 0x00000023ff23723e */ /* 0x000fe200024050ff */
[----:B------:R-:W-:Y:S01]  /*3e60*/  @P4 STG.E desc[UR36][R4.64+0x44], R33 ;  /* 0x0000442104004986 */ /* 0x000fe2000c101924 */
[----:B------:R-:W-:Y:S01]  /*3e70*/  ISETP.GT.AND P4, PT, R0, 0x8, P3 ;  /* 0x000000080000780c */ /* 0x000fe20001f84270 */
[-C--:B0-----:R-:W-:Y:S01]  /*3e80*/  FMUL R11, R36, R56.reuse ;  /* 0x00000038240b7220 */ /* 0x081fe20000400000 */
[----:B------:R-:W-:Y:S01]  /*3e90*/  ISETP.GT.AND P3, PT, R0, RZ, P2 ;  /* 0x000000ff0000720c */ /* 0x000fe20001764270 */
[----:B------:R0:W-:Y:S01]  /*3ea0*/  @P1 STG.E desc[UR36][R6.64+0x40], R9 ;  /* 0x0000400906001986 */ /* 0x0001e2000c101924 */
[----:B------:R-:W-:Y:S02]  /*3eb0*/  F2FP.TF32.F32.PACK_B R37, R37 ;  /* 0x00000025ff25723e */ /* 0x000fe400024050ff */
[----:B------:R-:W-:Y:S01]  /*3ec0*/  F2FP.TF32.F32.PACK_B R11, R11 ;  /* 0x0000000bff0b723e */ /* 0x000fe200024050ff */
[----:B-1----:R-:W-:Y:S01]  /*3ed0*/  FMUL R13, R40, R56 ;  /* 0x00000038280d7220 */ /* 0x002fe20000400000 */
[----:B------:R-:W-:-:S02]  /*3ee0*/  ISETP.GT.AND P1, PT, R3, 0x20, PT ;  /* 0x000000200300780c */ /* 0x000fc40003f24270 */
[C---:B------:R-:W-:Y:S02]  /*3ef0*/  ISETP.GT.AND P0, PT, R0.reuse, 0x8, P0 ;  /* 0x000000080000780c */ /* 0x040fe40000704270 */
[----:B------:R-:W-:Y:S01]  /*3f00*/  F2FP.TF32.F32.PACK_B R39, R39 ;  /* 0x00000027ff27723e */ /* 0x000fe200024050ff */
[----:B------:R-:W-:Y:S01]  /*3f10*/  @P4 STG.E desc[UR36][R6.64+0x44], R35 ;  /* 0x0000442306004986 */ /* 0x000fe2000c101924 */
[----:B------:R-:W-:Y:S01]  /*3f20*/  ISETP.GT.AND P4, PT, R0, 0x8, P2 ;  /* 0x000000080000780c */ /* 0x000fe20001784270 */
[----:B0-----:R-:W-:Y:S01]  /*3f30*/  FMUL R9, R38, R56 ;  /* 0x0000003826097220 */ /* 0x001fe20000400000 */
[----:B------:R-:W-:Y:S01]  /*3f40*/  ISETP.GT.AND P2, PT, R3, 0x21, PT ;  /* 0x000000210300780c */ /* 0x000fe20003f44270 */
[----:B------:R0:W-:Y:S01]  /*3f50*/  @P5 STG.E desc[UR36][R4.64+0x60], R11 ;  /* 0x0000600b04005986 */ /* 0x0001e2000c101924 */
[C---:B------:R-:W-:Y:S02]  /*3f60*/  ISETP.GT.AND P5, PT, R0.reuse, RZ, P1 ;  /* 0x000000ff0000720c */ /* 0x040fe40000fa4270 */
[----:B------:R-:W-:Y:S01]  /*3f70*/  F2FP.TF32.F32.PACK_B R9, R9 ;  /* 0x00000009ff09723e */ /* 0x000fe200024050ff */
[----:B------:R-:W-:Y:S01]  /*3f80*/  @P3 STG.E desc[UR36][R4.64+0x64], R37 ;  /* 0x0000642504003986 */ /* 0x000fe2000c101924 */
[----:B------:R-:W-:-:S02]  /*3f90*/  ISETP.GT.AND P3, PT, R0, RZ, P2 ;  /* 0x000000ff0000720c */ /* 0x000fc40001764270 */
[----:B------:R-:W-:Y:S01]  /*3fa0*/  F2FP.TF32.F32.PACK_B R13, R13 ;  /* 0x0000000dff0d723e */ /* 0x000fe200024050ff */
[----:B------:R1:W-:Y:S01]  /*3fb0*/  @P0 STG.E desc[UR36][R6.64+0x60], R9 ;  /* 0x0000600906000986 */ /* 0x0003e2000c101924 */
[----:B------:R-:W-:Y:S02]  /*3fc0*/  F2FP.TF32.F32.PACK_B R41, R41 ;  /* 0x00000029ff29723e */ /* 0x000fe400024050ff */
[----:B------:R-:W-:Y:S01]  /*3fd0*/  ISETP.GT.AND P1, PT, R0, 0x8, P1 ;  /* 0x000000080000780c */ /* 0x000fe20000f24270 */
[----:B------:R-:W-:Y:S01]  /*3fe0*/  @P4 STG.E desc[UR36][R6.64+0x64], R39 ;  /* 0x0000642706004986 */ /* 0x000fe2000c101924 */
[C---:B------:R-:W-:Y:S01]  /*3ff0*/  ISETP.GT.AND P4, PT, R3.reuse, 0x28, PT ;  /* 0x000000280300780c */ /* 0x040fe20003f84270 */
[----:B0-----:R-:W-:Y:S01]  /*4000*/  FMUL R11, R44, R56 ;  /* 0x000000382c0b7220 */ /* 0x001fe20000400000 */
[----:B------:R-:W-:Y:S01]  /*4010*/  F2FP.TF32.F32.PACK_B R43, R43 ;  /* 0x0000002bff2b723e */ /* 0x000fe200024050ff */
[----:B------:R0:W-:Y:S01]  /*4020*/  @P5 STG.E desc[UR36][R4.64+0x80], R13 ;  /* 0x0000800d04005986 */ /* 0x0001e2000c101924 */
[----:B------:R-:W-:-:S02]  /*4030*/  ISETP.GT.AND P5, PT, R3, 0x29, PT ;  /* 0x000000290300780c */ /* 0x000fc40003fa4270 */
[----:B------:R-:W-:Y:S01]  /*4040*/  F2FP.TF32.F32.PACK_B R11, R11 ;  /* 0x0000000bff0b723e */ /* 0x000fe200024050ff */
[----:B------:R-:W-:Y:S01]  /*4050*/  @P3 STG.E desc[UR36][R4.64+0x84], R41 ;  /* 0x0000842904003986 */ /* 0x000fe2000c101924 */
[----:B------:R-:W-:Y:S01]  /*4060*/  ISETP.GT.AND P3, PT, R0, 0x8, P2 ;  /* 0x000000080000780c */ /* 0x000fe20001764270 */
[-C--:B-1----:R-:W-:Y:S01]  /*4070*/  FMUL R9, R42, R56.reuse ;  /* 0x000000382a097220 */ /* 0x082fe20000400000 */
[C---:B------:R-:W-:Y:S02]  /*4080*/  ISETP.GT.AND P2, PT, R0.reuse, RZ, P4 ;  /* 0x000000ff0000720c */ /* 0x040fe40002744270 */
[C---:B------:R-:W-:Y:S02]  /*4090*/  ISETP.GT.AND P0, PT, R0.reuse, RZ, P5 ;  /* 0x000000ff0000720c */ /* 0x040fe40002f04270 */
[----:B------:R-:W-:Y:S01]  /*40a0*/  ISETP.GT.AND P4, PT, R0, 0x8, P4 ;  /* 0x000000080000780c */ /* 0x000fe20002784270 */
[----:B0-----:R-:W-:Y:S01]  /*40b0*/  FMUL R13, R46, R56 ;  /* 0x000000382e0d7220 */ /* 0x001fe20000400000 */
[----:B------:R-:W-:-:S02]  /*40c0*/  F2FP.TF32.F32.PACK_B R9, R9 ;  /* 0x00000009ff09723e */ /* 0x000fc400024050ff */
[----:B------:R-:W-:Y:S02]  /*40d0*/  F2FP.TF32.F32.PACK_B R45, R45 ;  /* 0x0000002dff2d723e */ /* 0x000fe400024050ff */
[----:B------:R-:W-:Y:S01]  /*40e0*/  ISETP.GT.AND P5, PT, R0, 0x8, P5 ;  /* 0x000000080000780c */ /* 0x000fe20002fa4270 */
[----:B------:R0:W-:Y:S01]  /*40f0*/  @P1 STG.E desc[UR36][R6.64+0x80], R9 ;  /* 0x0000800906001986 */ /* 0x0001e2000c101924 */
[C---:B------:R-:W-:Y:S02]  /*4100*/  ISETP.GT.AND P1, PT, R3.reuse, 0x38, PT ;  /* 0x000000380300780c */ /* 0x040fe40003f24270 */
[----:B------:R-:W-:Y:S01]  /*4110*/  F2FP.TF32.F32.PACK_B R13, R13 ;  /* 0x0000000dff0d723e */ /* 0x000fe200024050ff */
[----:B------:R-:W-:Y:S01]  /*4120*/  @P3 STG.E desc[UR36][R6.64+0x84], R43 ;  /* 0x0000842b06003986 */ /* 0x000fe2000c101924 */
[C---:B------:R-:W-:Y:S01]  /*4130*/  ISETP.GT.AND P3, PT, R3.reuse, 0x30, PT ;  /* 0x000000300300780c */ /* 0x040fe20003f64270 */
[----:B------:R-:W-:Y:S01]  /*4140*/  @P4 IMAD.MOV.U32 R2, RZ, RZ, R6 ;  /* 0x000000ffff024224 */ /* 0x000fe200078e0006 */
[----:B------:R-:W-:Y:S01]  /*4150*/  F2FP.TF32.F32.PACK_B R47, R47 ;  /* 0x0000002fff2f723e */ /* 0x000fe200024050ff */
[----:B------:R1:W-:Y:S01]  /*4160*/  @P2 STG.E desc[UR36][R4.64+0xa0], R11 ;  /* 0x0000a00b04002986 */ /* 0x0003e2000c101924 */
[----:B------:R-:W-:-:S02]  /*4170*/  ISETP.GT.AND P2, PT, R3, 0x31, PT ;  /* 0x000000310300780c */ /* 0x000fc40003f44270 */
[----:B------:R-:W-:Y:S01]  /*4180*/  F2FP.TF32.F32.PACK_B R49, R49 ;  /* 0x00000031ff31723e */ /* 0x000fe200024050ff */
[----:B------:R-:W-:Y:S01]  /*4190*/  @P0 STG.E desc[UR36][R4.64+0xa4], R45 ;  /* 0x0000a42d04000986 */ /* 0x000fe2000c101924 */
[----:B------:R-:W-:Y:S01]  /*41a0*/  ISETP.GT.AND P0, PT, R3, 0x39, PT ;  /* 0x000000390300780c */ /* 0x000fe20003f04270 */
[----:B------:R-:W-:Y:S02]  /*41b0*/  @P4 IMAD.MOV.U32 R3, RZ, RZ, R7 ;  /* 0x000000ffff034224 */ /* 0x000fe400078e0007 */
[-C--:B0-----:R-:W-:Y:S01]  /*41c0*/  FMUL R9, R48, R56.reuse ;  /* 0x0000003830097220 */ /* 0x081fe20000400000 */
[----:B------:R-:W-:Y:S02]  /*41d0*/  F2FP.TF32.F32.PACK_B R51, R51 ;  /* 0x00000033ff33723e */ /* 0x000fe400024050ff */
[----:B------:R-:W-:Y:S01]  /*41e0*/  F2FP.TF32.F32.PACK_B R15, R15 ;  /* 0x0000000fff0f723e */ /* 0x000fe200024050ff */
[----:B------:R0:W-:Y:S01]  /*41f0*/  @P4 STG.E desc[UR36][R2.64+0xa0], R13 ;  /* 0x0000a00d02004986 */ /* 0x0001e2000c101924 */
[----:B------:R-:W-:Y:S01]  /*4200*/  ISETP.GT.AND P4, PT, R0, RZ, P3 ;  /* 0x000000ff0000720c */ /* 0x000fe20001f84270 */
[----:B-1----:R-:W-:Y:S01]  /*4210*/  FMUL R11, R50, R56 ;  /* 0x00000038320b7220 */ /* 0x002fe20000400000 */
[----:B------:R-:W-:-:S02]  /*4220*/  ISETP.GT.AND P3, PT, R0, 0x8, P3 ;  /* 0x000000080000780c */ /* 0x000fc40001f64270 */
[----:B------:R-:W-:Y:S02]  /*4230*/  F2FP.TF32.F32.PACK_B R9, R9 ;  /* 0x00000009ff09723e */ /* 0x000fe400024050ff */
[----:B------:R-:W-:Y:S02]  /*4240*/  F2FP.TF32.F32.PACK_B R11, R11 ;  /* 0x0000000bff0b723e */ /* 0x000fe400024050ff */
[----:B------:R-:W-:Y:S02]  /*4250*/  F2FP.TF32.F32.PACK_B R53, R53 ;  /* 0x00000035ff35723e */ /* 0x000fe400024050ff */
[----:B------:R-:W-:Y:S01]  /*4260*/  F2FP.TF32.F32.PACK_B R55, R55 ;  /* 0x00000037ff37723e */ /* 0x000fe200024050ff */
[----:B0-----:R-:W-:Y:S02]  /*4270*/  @P5 IMAD.MOV.U32 R2, RZ, RZ, R6 ;  /* 0x000000ffff025224 */ /* 0x001fe400078e0006 */
[----:B------:R-:W-:Y:S01]  /*4280*/  FMUL R13, R54, R56 ;  /* 0x00000038360d7220 */ /* 0x000fe20000400000 */
[----:B------:R-:W-:-:S04]  /*4290*/  @P5 IMAD.MOV.U32 R3, RZ, RZ, R7 ;  /* 0x000000ffff035224 */ /* 0x000fc800078e0007 */
[----:B------:R-:W-:Y:S01]  /*42a0*/  F2FP.TF32.F32.PACK_B R13, R13 ;  /* 0x0000000dff0d723e */ /* 0x000fe200024050ff */
[----:B------:R0:W-:Y:S01]  /*42b0*/  @P5 STG.E desc[UR36][R2.64+0xa4], R47 ;  /* 0x0000a42f02005986 */ /* 0x0001e2000c101924 */
[C---:B------:R-:W-:Y:S02]  /*42c0*/  ISETP.GT.AND P5, PT, R0.reuse, RZ, P2 ;  /* 0x000000ff0000720c */ /* 0x040fe400017a4270 */
[----:B------:R-:W-:Y:S01]  /*42d0*/  ISETP.GT.AND P2, PT, R0, 0x8, P2 ;  /* 0x000000080000780c */ /* 0x000fe20001744270 */
[----:B0-----:R-:W-:Y:S02]  /*42e0*/  @P4 IMAD.MOV.U32 R2, RZ, RZ, R4 ;  /* 0x000000ffff024224 */ /* 0x001fe400078e0004 */
[----:B------:R-:W-:-:S05]  /*42f0*/  @P4 IMAD.MOV.U32 R3, RZ, RZ, R5 ;  /* 0x000000ffff034224 */ /* 0x000fca00078e0005 */
        /* <DEDUP_REMOVED lines=10> */
[----:B------:R0:W-:Y:S02]  /*43a0*/  @P3 STG.E desc[UR36][R2.64+0xc0], R11 ;  /* 0x0000c00b02003986 */ /* 0x0001e4000c101924 */
[----:B0-----:R-:W-:Y:S02]  /*43b0*/  @P2 IMAD.MOV.U32 R2, RZ, RZ, R6 ;  /* 0x000000ffff022224 */ /* 0x001fe400078e0006 */
[----:B------:R-:W-:-:S05]  /*43c0*/  @P2 IMAD.MOV.U32 R3, RZ, RZ, R7 ;  /* 0x000000ffff032224 */ /* 0x000fca00078e0007 */
[----:B------:R0:W-:Y:S02]  /*43d0*/  @P2 STG.E desc[UR36][R2.64+0xc4], R51 ;  /* 0x0000c43302002986 */ /* 0x0001e4000c101924 */
[----:B0-----:R-:W-:Y:S02]  /*43e0*/  @P4 IMAD.MOV.U32 R2, RZ, RZ, R4 ;  /* 0x000000ffff024224 */ /* 0x001fe400078e0004 */
[----:B------:R-:W-:-:S05]  /*43f0*/  @P4 IMAD.MOV.U32 R3, RZ, RZ, R5 ;  /* 0x000000ffff034224 */ /* 0x000fca00078e0005 */
[----:B------:R0:W-:Y:S04]  /*4400*/  @P4 STG.E desc[UR36][R2.64+0xe0], R15 ;  /* 0x0000e00f02004986 */ /* 0x0001e8000c101924 */
[----:B------:R1:W-:Y:S01]  /*4410*/  @P5 STG.E desc[UR36][R4.64+0xe4], R53 ;  /* 0x0000e43504005986 */ /* 0x0003e2000c101924 */
[----:B0-----:R-:W-:Y:S02]  /*4420*/  @P1 IMAD.MOV.U32 R2, RZ, RZ, R6 ;  /* 0x000000ffff021224 */ /* 0x001fe400078e0006 */
[----:B------:R-:W-:-:S05]  /*4430*/  @P1 IMAD.MOV.U32 R3, RZ, RZ, R7 ;  /* 0x000000ffff031224 */ /* 0x000fca00078e0007 */
[----:B------:R1:W-:Y:S04]  /*4440*/  @P1 STG.E desc[UR36][R2.64+0xe0], R13 ;  /* 0x0000e00d02001986 */ /* 0x0003e8000c101924 */
[----:B------:R1:W-:Y:S02]  /*4450*/  @P0 STG.E desc[UR36][R6.64+0xe4], R55 ;  /* 0x0000e43706000986 */ /* 0x0003e4000c101924 */
.L_x_95:
[----:B------:R-:W-:Y:S05]  /*4460*/  BSYNC B0 ;  /* 0x0000000000007941 */ /* 0x000fea0003800000 */
.L_x_33:
[----:B-1----:R-:W2:Y:S01]  /*4470*/  LDL.64 R2, [R1] ;  /* 0x0000000001027983 */ /* 0x002ea20000100a00 */
[----:B------:R-:W-:Y:S01]  /*4480*/  ULDC.64 UR4, c[0x0][0x650] ;  /* 0x0001940000047ab9 */ /* 0x000fe20000000a00 */
[----:B------:R1:W-:Y:S01]  /*4490*/  SYNCS.ARRIVE.TRANS64.A1T0 RZ, [R64+UR47], RZ ;  /* 0x000000ff40ff79a7 */ /* 0x0003e2000810002f */
[----:B------:R-:W-:Y:S01]  /*44a0*/  PRMT R0, RZ, 0x7610, R0 ;  /* 0x00007610ff007816 */ /* 0x000fe20000000000 */
[----:B-----5:R-:W-:Y:S02]  /*44b0*/  IMAD.MOV.U32 R19, RZ, RZ, -0x1 ;  /* 0xffffffffff137424 */ /* 0x020fe400078e00ff */
[----:B------:R-:W-:Y:S01]  /*44c0*/  IMAD.MOV.U32 R22, RZ, RZ, -0x1 ;  /* 0xffffffffff167424 */ /* 0x000fe200078e00ff */
[----:B--2---:R-:W-:-:S04]  /*44d0*/  LEA R18, P0, R2, R18, 0x1 ;  /* 0x0000001202127211 */ /* 0x004fc800078008ff */
[----:B------:R-:W-:Y:S01]  /*44e0*/  LEA.HI.X R17, R2, R17, R23, 0x1, P0 ;  /* 0x0000001102117211 */ /* 0x000fe200000f0c17 */
[----:B------:R-:W-:Y:S01]  /*44f0*/  IMAD.MOV.U32 R2, RZ, RZ, -0x1 ;  /* 0xffffffffff027424 */ /* 0x000fe200078e00ff */
[----:B------:R-:W-:-:S04]  /*4500*/  ISETP.GE.U32.AND P0, PT, R18, UR4, PT ;  /* 0x0000000412007c0c */ /* 0x000fc8000bf06070 */
[----:B------:R-:W-:-:S13]  /*4510*/  ISETP.GE.U32.AND.EX P0, PT, R17, UR5, PT, P0 ;  /* 0x0000000511007c0c */ /* 0x000fda000bf06100 */
[----:B-1----:R-:W-:Y:S05]  /*4520*/  @P0 BRA `(.L_x_96) ;  /* 0x0000000400700947 */ /* 0x002fea0003800000 */
[----:B0---4-:R-:W0:Y:S01]  /*4530*/  S2R R10, SR_CTAID.X ;  /* 0x00000000000a7919 */ /* 0x011e220000002500 */
[----:B---3--:R-:W1:Y:S01]  /*4540*/  LDC.64 R8, c[0x0][0x628] ;  /* 0x00018a00ff087b82 */ /* 0x008e620000000a00 */
[----:B------:R-:W-:Y:S01]  /*4550*/  ULDC UR4, c[0x0][0x150] ;  /* 0x0000540000047ab9 */ /* 0x000fe20000000800 */
[----:B------:R-:W-:Y:S01]  /*4560*/  IMAD.MOV.U32 R6, RZ, RZ, R18 ;  /* 0x000000ffff067224 */ /* 0x000fe200078e0012 */
[----:B------:R-:W2:Y:S01]  /*4570*/  S2R R20, SR_CTAID.Y ;  /* 0x0000000000147919 */ /* 0x000ea20000002600 */
[----:B------:R-:W-:-:S04]  /*4580*/  IMAD.MOV.U32 R7, RZ, RZ, R17 ;  /* 0x000000ffff077224 */ /* 0x000fc800078e0011 */
[----:B------:R-:W3:Y:S08]  /*4590*/  LDC R15, c[0x0][0x144] ;  /* 0x00005100ff0f7b82 */ /* 0x000ef00000000800 */
[----:B------:R-:W4:Y:S08]  /*45a0*/  LDC R0, c[0x0][0x630] ;  /* 0x00018c00ff007b82 */ /* 0x000f300000000800 */
[----:B------:R-:W2:Y:S01]  /*45b0*/  LDC.64 R12, c[0x0][0x620] ;  /* 0x00018800ff0c7b82 */ /* 0x000ea20000000a00 */
[----:B-1----:R-:W-:-:S04]  /*45c0*/  ISETP.NE.U32.AND P0, PT, R8, RZ, PT ;  /* 0x000000ff0800720c */ /* 0x002fc80003f05070 */
[----:B------:R-:W-:Y:S02]  /*45d0*/  ISETP.NE.AND.EX P0, PT, R9, RZ, PT, P0 ;  /* 0x000000ff0900720c */ /* 0x000fe40003f05300 */
[----:B0-----:R-:W-:-:S05]  /*45e0*/  I2FP.F32.U32 R2, R10 ;  /* 0x0000000a00027245 */ /* 0x001fca0000201000 */
[----:B------:R-:W-:-:S04]  /*45f0*/  FMUL R2, R2, UR4 ;  /* 0x0000000402027c20 */ /* 0x000fc80008400000 */
[----:B------:R0:W1:Y:S02]  /*4600*/  F2I.U32.TRUNC.NTZ R14, R2 ;  /* 0x00000002000e7305 */ /* 0x000064000020f000 */
[----:B---34-:R-:W-:Y:S05]  /*4610*/  @!P0 BRA `(.L_x_97) ;  /* 0x0000000000288947 */ /* 0x018fea0003800000 */
[----:B------:R-:W3:Y:S02]  /*4620*/  LDC R3, c[0x0][0x634] ;  /* 0x00018d00ff037b82 */ /* 0x000ee40000000800 */
[----:B---3--:R-:W-:-:S05]  /*4630*/  IADD3 R7, P0, R18, R3, RZ ;  /* 0x0000000312077210 */ /* 0x008fca0007f1e0ff */
[----:B------:R-:W-:-:S04]  /*4640*/  IMAD.X R11, RZ, RZ, R17, P0 ;  /* 0x000000ffff0b7224 */ /* 0x000fc800000e0611 */
[----:B0-----:R-:W-:-:S04]  /*4650*/  IMAD.WIDE.U32 R2, R11, R8, RZ ;  /* 0x000000080b027225 */ /* 0x001fc800078e00ff */
[----:B------:R-:W-:-:S04]  /*4660*/  IMAD.WIDE.U32 R4, P0, R7, R9, R2 ;  /* 0x0000000907047225 */ /* 0x000fc80007800002 */
[----:B------:R-:W-:-:S04]  /*4670*/  IMAD.WIDE.U32 R2, R7, R8, RZ ;  /* 0x0000000807027225 */ /* 0x000fc800078e00ff */
[----:B------:R-:W-:Y:S01]  /*4680*/  IMAD.X R7, RZ, RZ, RZ, P0 ;  /* 0x000000ffff077224 */ /* 0x000fe200000e06ff */
[----:B------:R-:W-:Y:S01]  /*4690*/  IADD3 RZ, P0, R3, R4, RZ ;  /* 0x0000000403ff7210 */ /* 0x000fe20007f1e0ff */
[----:B------:R-:W-:-:S04]  /*46a0*/  IMAD.MOV.U32 R6, RZ, RZ, R5 ;  /* 0x000000ffff067224 */ /* 0x000fc800078e0005 */
[----:B------:R-:W-:-:S08]  /*46b0*/  IMAD.WIDE.U32.X R6, R11, R9, R6, P0 ;  /* 0x000000090b067225 */ /* 0x000fd000000e0406 */
.L_x_97:
[----:B------:R-:W3:Y:S01]  /*46c0*/  LDC.64 R26, c[0x0][0x640] ;  /* 0x00019000ff1a7b82 */ /* 0x000ee20000000a00 */
[-C--:B------:R-:W-:Y:S01]  /*46d0*/  SHF.R.U64 R11, R6, R0.reuse, R7 ;  /* 0x00000000060b7219 */ /* 0x080fe20000001207 */
[----:B------:R-:W-:Y:S01]  /*46e0*/  IMAD.MOV.U32 R19, RZ, RZ, R17 ;  /* 0x000000ffff137224 */ /* 0x000fe200078e0011 */
[----:B------:R-:W-:Y:S01]  /*46f0*/  SHF.R.U32.HI R0, RZ, R0, R7 ;  /* 0x00000000ff007219 */ /* 0x000fe20000011607 */
[----:B-1----:R-:W-:Y:S01]  /*4700*/  IMAD.MOV R14, RZ, RZ, -R14 ;  /* 0x000000ffff0e7224 */ /* 0x002fe200078e0a0e */
[----:B------:R-:W-:Y:S01]  /*4710*/  IADD3 R5, P0, RZ, -R11, RZ ;  /* 0x8000000bff057210 */ /* 0x000fe20007f1e0ff */
[----:B------:R-:W-:Y:S01]  /*4720*/  ULDC UR4, c[0x0][0x154] ;  /* 0x0000550000047ab9 */ /* 0x000fe20000000800 */
[----:B------:R-:W-:Y:S01]  /*4730*/  IMAD.MOV.U32 R7, RZ, RZ, 0x1 ;  /* 0x00000001ff077424 */ /* 0x000fe200078e00ff */
[----:B------:R-:W1:Y:S01]  /*4740*/  LDC R4, c[0x0][0x618] ;  /* 0x00018600ff047b82 */ /* 0x000e620000000800 */
[----:B------:R-:W-:Y:S02]  /*4750*/  IMAD R22, R15, R14, R10 ;  /* 0x0000000e0f167224 */ /* 0x000fe400078e020a */
[----:B------:R-:W-:-:S04]  /*4760*/  IMAD.X R3, RZ, RZ, ~R0, P0 ;  /* 0x000000ffff037224 */ /* 0x000fc800000e0e00 */
[-C--:B--2---:R-:W-:Y:S01]  /*4770*/  IMAD R0, R3, R12.reuse, RZ ;  /* 0x0000000c03007224 */ /* 0x084fe200078e02ff */
[----:B------:R-:W2:Y:S01]  /*4780*/  LDC R6, c[0x0][0x608] ;  /* 0x00018200ff067b82 */ /* 0x000ea20000000800 */
[----:B0-----:R-:W-:-:S04]  /*4790*/  IMAD.WIDE.U32 R2, R5, R12, R18 ;  /* 0x0000000c05027225 */ /* 0x001fc800078e0012 */
[----:B------:R-:W-:Y:S01]  /*47a0*/  IMAD R5, R5, R13, R0 ;  /* 0x0000000d05057224 */ /* 0x000fe200078e0200 */
[----:B------:R-:W-:Y:S02]  /*47b0*/  I2FP.F32.U32 R0, R20 ;  /* 0x0000001400007245 */ /* 0x000fe40000201000 */
[----:B------:R-:W0:Y:S01]  /*47c0*/  LDC R24, c[0x0][0x658] ;  /* 0x00019600ff187b82 */ /* 0x000e220000000800 */
[----:B------:R-:W-:Y:S01]  /*47d0*/  IMAD.IADD R3, R3, 0x1, R5 ;  /* 0x0000000103037824 */ /* 0x000fe200078e0205 */
[----:B---3--:R-:W-:Y:S01]  /*47e0*/  ISETP.NE.U32.AND P0, PT, R26, RZ, PT ;  /* 0x000000ff1a00720c */ /* 0x008fe20003f05070 */
[----:B------:R-:W-:Y:S01]  /*47f0*/  FMUL R0, R0, UR4 ;  /* 0x0000000400007c20 */ /* 0x000fe20008400000 */
[----:B------:R-:W-:Y:S02]  /*4800*/  IMAD.MOV.U32 R5, RZ, RZ, -0x1 ;  /* 0xffffffffff057424 */ /* 0x000fe400078e00ff */
[----:B------:R-:W-:Y:S01]  /*4810*/  ISETP.NE.AND.EX P0, PT, R27, RZ, PT, P0 ;  /* 0x000000ff1b00720c */ /* 0x000fe20003f05300 */
[----:B------:R3:W4:Y:S01]  /*4820*/  F2I.U32.TRUNC.NTZ R12, R0 ;  /* 0x00000000000c7305 */ /* 0x000722000020f000 */
[----:B------:R-:W3:Y:S01]  /*4830*/  LDC R15, c[0x0][0x148] ;  /* 0x00005200ff0f7b82 */ /* 0x000ee20000000800 */
[----:B-1----:R-:W-:-:S02]  /*4840*/  SHF.R.U64 R10, R2, R4, R3 ;  /* 0x00000004020a7219 */ /* 0x002fc40000001203 */
[----:B------:R-:W-:-:S05]  /*4850*/  SHF.R.U32.HI R3, RZ, R4, R3 ;  /* 0x00000004ff037219 */ /* 0x000fca0000011603 */
[----:B------:R-:W1:Y:S01]  /*4860*/  LDC R14, c[0x0][0x600] ;  /* 0x00018000ff0e7b82 */ /* 0x000e620000000800 */
[-CC-:B--2---:R-:W-:Y:S02]  /*4870*/  SHF.R.U64 R8, R10, R6.reuse, R3.reuse ;  /* 0x000000060a087219 */ /* 0x184fe40000001203 */
[----:B------:R-:W-:-:S05]  /*4880*/  SHF.R.U32.HI R3, RZ, R6, R3 ;  /* 0x00000006ff037219 */ /* 0x000fca0000011603 */
[----:B------:R-:W2:Y:S01]  /*4890*/  LDC R21, c[0x0][0x648] ;  /* 0x00019200ff157b82 */ /* 0x000ea20000000800 */
[-CC-:B0-----:R-:W-:Y:S02]  /*48a0*/  SHF.R.U64 R13, R8, R24.reuse, R3.reuse ;  /* 0x00000018080d7219 */ /* 0x181fe40000001203 */
[-C--:B------:R-:W-:Y:S02]  /*48b0*/  SHF.L.U32 R5, R5, R24.reuse, RZ ;  /* 0x0000001805057219 */ /* 0x080fe400000006ff */
[-C--:B------:R-:W-:Y:S01]  /*48c0*/  SHF.R.U32.HI R3, RZ, R24.reuse, R3 ;  /* 0x00000018ff037219 */ /* 0x080fe20000011603 */
[----:B------:R-:W-:Y:S01]  /*48d0*/  IMAD.MOV.U32 R2, RZ, RZ, R13 ;  /* 0x000000ffff027224 */ /* 0x000fe200078e000d */
[----:B------:R-:W-:Y:S01]  /*48e0*/  SHF.L.U32 R24, R7, R24, RZ ;  /* 0x0000001807187219 */ /* 0x000fe200000006ff */
[----:B------:R-:W0:Y:S01]  /*48f0*/  LDC R25, c[0x0][0x638] ;  /* 0x00018e00ff197b82 */ /* 0x000e220000000800 */
[----:B------:R-:W-:-:S07]  /*4900*/  LOP3.LUT R19, RZ, R5, RZ, 0x33, !PT ;  /* 0x00000005ff137212 */ /* 0x000fce00078e33ff */
[----:B------:R-:W0:Y:S01]  /*4910*/  LDC R28, c[0x0][0x610] ;  /* 0x00018400ff1c7b82 */ /* 0x000e220000000800 */
[----:B----4-:R-:W-:Y:S05]  /*4920*/  @!P0 BRA `(.L_x_98) ;  /* 0x0000000000288947 */ /* 0x010fea0003800000 */
[----:B---3--:R-:W3:Y:S02]  /*4930*/  LDC R0, c[0x0][0x64c] ;  /* 0x00019300ff007b82 */ /* 0x008ee40000000800 */
[----:B---3--:R-:W-:-:S05]  /*4940*/  IADD3 R7, P0, R13, R0, RZ ;  /* 0x000000000d077210 */ /* 0x008fca0007f1e0ff */
        /* <DEDUP_REMOVED lines=8> */
.L_x_98:
[----:B------:R-:W4:Y:S01]  /*49d0*/  LDC R4, c[0x0][0x65c] ;  /* 0x00019700ff047b82 */ /* 0x000f220000000800 */
[----:B--23--:R-:W-:Y:S01]  /*49e0*/  SHF.R.U64 R0, R2, R21, R3 ;  /* 0x0000001502007219 */ /* 0x00cfe20000001203 */
[----:B-1----:R-:W-:Y:S01]  /*49f0*/  VIADD R3, R14, 0xffffffff ;  /* 0xffffffff0e037836 */ /* 0x002fe20000000000 */
[----:B------:R-:W-:Y:S01]  /*4a00*/  LOP3.LUT R19, R8, R19, RZ, 0xc0, !PT ;  /* 0x0000001308137212 */ /* 0x000fe200078ec0ff */
[----:B------:R-:W-:Y:S02]  /*4a10*/  IMAD.MOV R12, RZ, RZ, -R12 ;  /* 0x000000ffff0c7224 */ /* 0x000fe400078e0a0c */
[----:B------:R-:W-:Y:S01]  /*4a20*/  IMAD.MOV R2, RZ, RZ, -R0 ;  /* 0x000000ffff027224 */ /* 0x000fe200078e0a00 */
[----:B------:R-:W-:Y:S01]  /*4a30*/  LOP3.LUT R3, R10, R3, RZ, 0xc0, !PT ;  /* 0x000000030a037212 */ /* 0x000fe200078ec0ff */
[----:B------:R-:W-:Y:S02]  /*4a40*/  IMAD R19, R24, R0, R19 ;  /* 0x0000000018137224 */ /* 0x000fe400078e0213 */
[----:B0-----:R-:W-:-:S04]  /*4a50*/  IMAD R0, R2, R25, R13 ;  /* 0x0000001902007224 */ /* 0x001fc800078e020d */
[----:B------:R-:W-:Y:S01]  /*4a60*/  IMAD R2, R0, R14, R3 ;  /* 0x0000000e00027224 */ /* 0x000fe200078e0203 */
[----:B----4-:R-:W-:Y:S01]  /*4a70*/  ISETP.NE.AND P0, PT, R4, 0x1, PT ;  /* 0x000000010400780c */ /* 0x010fe20003f05270 */
[----:B------:R-:W-:-:S05]  /*4a80*/  IMAD.MOV.U32 R4, RZ, RZ, 0x1 ;  /* 0x00000001ff047424 */ /* 0x000fca00078e00ff */
[----:B------:R-:W-:-:S07]  /*4a90*/  PRMT R0, R4, 0x7610, R0 ;  /* 0x0000761004007816 */ /* 0x000fce0000000000 */
[----:B------:R-:W-:-:S04]  /*4aa0*/  @P0 IMAD R22, R15, R12, R20 ;  /* 0x0000000c0f160224 */ /* 0x000fc800078e0214 */
[----:B------:R-:W-:-:S05]  /*4ab0*/  IMAD R19, R19, R28, R22 ;  /* 0x0000001c13137224 */ /* 0x000fca00078e0216 */
[----:B------:R-:W-:Y:S02]  /*4ac0*/  SEL R22, R2, R19, !P0 ;  /* 0x0000001302167207 */ /* 0x000fe40004000000 */
[----:B------:R-:W-:Y:S01]  /*4ad0*/  SEL R19, R19, R2, !P0 ;  /* 0x0000000213137207 */ /* 0x000fe20004000000 */
[----:B------:R-:W-:-:S07]  /*4ae0*/  IMAD.MOV.U32 R2, RZ, RZ, R11 ;  /* 0x000000ffff027224 */ /* 0x000fce00078e000b */
.L_x_96:
[----:B------:R-:W-:Y:S02]  /*4af0*/  LOP3.LUT P0, RZ, R0, 0xff, RZ, 0xc0, !PT ;  /* 0x000000ff00ff7812 */ /* 0x000fe4000780c0ff */
[----:B------:R-:W-:-:S11]  /*4b00*/  LOP3.LUT R71, R71, 0x1, RZ, 0x3c, !PT ;  /* 0x0000000147477812 */ /* 0x000fd600078e3cff */
[----:B------:R-:W-:Y:S05]  /*4b10*/  @P0 BRA `(.L_x_99) ;  /* 0xffffffc800c40947 */ /* 0x000fea000383ffff */
[----:B------:R-:W-:Y:S05]  /*4b20*/  EXIT ;  /* 0x000000000000794d */ /* 0x000fea0003800000 */
.L_x_14:
[----:B------:R-:W-:-:S08]  /*4b30*/  ISETP.NE.AND P0, PT, R0, RZ, PT ;  /* 0x000000ff0000720c */ /* 0x000fd00003f05270 */
[----:B0-----:R-:W0:-:S00]  /*4b40*/  USETMAXREG.DEALLOC.CTAPOOL 0x28 ;  /* 0x00000028000079c8 */ /* 0x001e0000080e0500 */
[----:B------:R-:W-:Y:S05]  /*4b50*/  @P0 EXIT ;  /* 0x000000000000094d */ /* 0x000fea0003800000 */
[----:B0-----:R-:W-:Y:S01]  /*4b60*/  LOP3.LUT P0, RZ, R8, 0xff, RZ, 0xc0, !PT ;  /* 0x000000ff08ff7812 */ /* 0x001fe2000780c0ff */
[----:B------:R-:W-:Y:S02]  /*4b70*/  IMAD.MOV.U32 R0, RZ, RZ, 0x1 ;  /* 0x00000001ff007424 */ /* 0x000fe400078e00ff */
[----:B------:R-:W-:-:S10]  /*4b80*/  IMAD.MOV.U32 R7, RZ, RZ, RZ ;  /* 0x000000ffff077224 */ /* 0x000fd400078e00ff */
[----:B------:R-:W-:Y:S05]  /*4b90*/  @!P0 BRA `(.L_x_100) ;  /* 0x0000000c00188947 */ /* 0x000fea0003800000 */
[----:B------:R-:W-:Y:S01]  /*4ba0*/  LOP3.LUT P0, RZ, R4, 0x1f, RZ, 0xc0, !PT ;  /* 0x0000001f04ff7812 */ /* 0x000fe2000780c0ff */
[----:B------:R-:W-:Y:S01]  /*4bb0*/  ULDC UR5, c[0x0][0x658] ;  /* 0x0001960000057ab9 */ /* 0x000fe20000000800 */
[----:B------:R-:W-:Y:S01]  /*4bc0*/  UMOV UR6, 0xffffffff ;  /* 0xffffffff00067882 */ /* 0x000fe20000000000 */
[----:B------:R-:W-:Y:S01]  /*4bd0*/  BSSY B0, `(.L_x_100) ;  /* 0x00000c2000007945 */ /* 0x000fe20003800000 */
[----:B------:R-:W-:Y:S01]  /*4be0*/  USHF.L.U32 UR6, UR6, UR5, URZ ;  /* 0x0000000506067299 */ /* 0x000fe2000800063f */
[C---:B------:R-:W-:Y:S01]  /*4bf0*/  ISETP.NE.AND P2, PT, R3.reuse, RZ, PT ;  /* 0x000000ff0300720c */ /* 0x040fe20003f45270 */
[----:B------:R-:W-:Y:S01]  /*4c00*/  IMAD.MOV.U32 R8, RZ, RZ, 0x1 ;  /* 0x00000001ff087424 */ /* 0x000fe200078e00ff */
[----:B------:R-:W-:Y:S01]  /*4c10*/  ISETP.NE.OR P0, PT, R3, RZ, !P0 ;  /* 0x000000ff0300720c */ /* 0x000fe20004705670 */
[----:B------:R-:W-:Y:S01]  /*4c20*/  IMAD.MOV.U32 R0, RZ, RZ, 0x1 ;  /* 0x00000001ff007424 */ /* 0x000fe200078e00ff */
[----:B------:R-:W-:Y:S01]  /*4c30*/  LOP3.LUT R6, R16, 0x2, RZ, 0xfc, !PT ;  /* 0x0000000210067812 */ /* 0x000fe200078efcff */
[----:B------:R-:W-:Y:S01]  /*4c40*/  IMAD.MOV.U32 R7, RZ, RZ, RZ ;  /* 0x000000ffff077224 */ /* 0x000fe200078e00ff */
[----:B------:R-:W-:Y:S01]  /*4c50*/  ULDC UR4, c[0x0][0x600] ;  /* 0x0001800000047ab9 */ /* 0x000fe20000000800 */
[----:B------:R-:W-:Y:S01]  /*4c60*/  UMOV UR7, 0x1 ;  /* 0x0000000100077882 */ /* 0x000fe20000000000 */
[----:B------:R-:W-:-:S02]  /*4c70*/  UIADD3 UR19, UR40, 0x1, URZ ;  /* 0x0000000128137890 */ /* 0x000fc4000fffe03f */
[----:B------:R-:W-:Y:S02]  /*4c80*/  UIADD3 UR15, UR4, -0x1, URZ ;  /* 0xffffffff040f7890 */ /* 0x000fe4000fffe03f */
[----:B------:R-:W-:Y:S02]  /*4c90*/  USHF.L.U32 UR17, UR7, UR5, URZ ;  /* 0x0000000507117299 */ /* 0x000fe4000800063f */
[----:B------:R-:W-:Y:S01]  /*4ca0*/  ULOP3.LUT UR16, URZ, UR6, URZ, 0x33, !UPT ;  /* 0x000000063f107292 */ /* 0x000fe2000f8e333f */
[----:B------:R-:W-:-:S11]  /*4cb0*/  ULDC.64 UR20, c[0x0][0x198] ;  /* 0x0000660000147ab9 */ /* 0x000fd60000000a00 */
.L_x_112:
[----:B------:R-:W-:-:S03]  /*4cc0*/  UMOV UR4, 0xffffffff ;  /* 0xffffffff00047882 */ /* 0x000fc60000000000 */
[----:B------:R-:W-:Y:S05]  /*4cd0*/  BRA.DIV UR4, `(.L_x_101) ;  /* 0x0000001604447947 */ /* 0x000fea000b800000 */
[----:B------:R-:W-:-:S13]  /*4ce0*/  ELECT P6, URZ, PT ;  /* 0x00000000003f782f */ /* 0x000fda00038c0000 */
.L_x_135:
[----:B------:R-:W0:Y:S01]  /*4cf0*/  LDC R3, c[0x0][0x28c] ;  /* 0x0000a300ff037b82 */ /* 0x000e220000000800 */
[----:B------:R-:W-:Y:S01]  /*4d00*/  BSSY B1, `(.L_x_102) ;  /* 0x0000035000017945 */ /* 0x000fe20003800000 */
[----:B0-----:R-:W-:-:S13]  /*4d10*/  ISETP.LT.OR P6, PT, R3, 0x1, !P6 ;  /* 0x000000010300780c */ /* 0x001fda00077c1670 */
[----:B------:R-:W-:Y:S05]  /*4d20*/  @P6 BRA `(.L_x_103) ;  /* 0x0000000000c86947 */ /* 0x000fea0003800000 */
[----:B------:R-:W-:Y:S02]  /*4d30*/  IMAD.SHL.U32 R22, R22, 0x40, RZ ;  /* 0x0000004016167824 */ /* 0x000fe400078e00ff */
[----:B------:R-:W-:Y:S02]  /*4d40*/  IMAD.SHL.U32 R19, R19, 0x40, RZ ;  /* 0x0000004013137824 */ /* 0x000fe400078e00ff */
[----:B------:R-:W-:Y:S02]  /*4d50*/  IMAD.MOV.U32 R12, RZ, RZ, RZ ;  /* 0x000000ffff0c7224 */ /* 0x000fe400078e00ff */
[----:B------:R-:W-:Y:S02]  /*4d60*/  IMAD.U32 R13, RZ, RZ, UR19 ;  /* 0x00000013ff0d7e24 */ /* 0x000fe4000f8e00ff */
[----:B------:R-:W-:Y:S02]  /*4d70*/  IMAD.MOV.U32 R3, RZ, RZ, R0 ;  /* 0x000000ffff037224 */ /* 0x000fe400078e0000 */
[----:B------:R-:W-:-:S07]  /*4d80*/  IMAD.MOV.U32 R4, RZ, RZ, R7 ;  /* 0x000000ffff047224 */ /* 0x000fce00078e0007 */
.L_x_107:
[----:B------:R-:W0:Y:S01]  /*4d90*/  S2R R10, SR_CgaCtaId ;  /* 0x00000000000a7919 */ /* 0x000e220000008800 */
[----:B------:R-:W-:Y:S01]  /*4da0*/  MOV R5, 0x400 ;  /* 0x0000040000057802 */ /* 0x000fe20000000f00 */
[----:B------:R-:W1:Y:S03]  /*4db0*/  @!P2 LDC R9, c[0x0][0x500] ;  /* 0x00014000ff09ab82 */ /* 0x000e660000000800 */
[----:B0-----:R-:W-:Y:S02]  /*4dc0*/  LEA R11, R10, R5, 0x18 ;  /* 0x000000050a0b7211 */ /* 0x001fe400078ec0ff */
[----:B------:R-:W-:-:S03]  /*4dd0*/  SHF.L.U32 R5, R3, 0x1f, RZ ;  /* 0x0000001f03057819 */ /* 0x000fc600000006ff */
[----:B------:R-:W-:-:S04]  /*4de0*/  IMAD R10, R4, 0x8, R11 ;  /* 0x00000008040a7824 */ /* 0x000fc800078e020b */
[----:B------:R-:W0:Y:S02]  /*4df0*/  SYNCS.PHASECHK.TRANS64.TRYWAIT P1, [R10+URZ+0x70], R5 ;  /* 0x000070050a0075a7 */ /* 0x000e24000802017f */
[----:B01----:R-:W-:Y:S05]  /*4e00*/  @!P1 BRA `(.L_x_104) ;  /* 0x0000001400189947 */ /* 0x003fea0003800000 */
.L_x_136:
[----:B0-----:R-:W-:Y:S01]  /*4e10*/  PRMT R5, R6, 0x9910, RZ ;  /* 0x0000991006057816 */ /* 0x001fe200000000ff */
[----:B------:R0:W-:Y:S03]  /*4e20*/  @!P2 SYNCS.ARRIVE.TRANS64 RZ, [R10+URZ], R9 ;  /* 0x000000090affa9a7 */ /* 0x0001e6000800003f */
[----:B------:R-:W-:-:S13]  /*4e30*/  ISETP.NE.AND P1, PT, R5, 0x2, PT ;  /* 0x000000020500780c */ /* 0x000fda0003f25270 */
[----:B0-----:R-:W-:Y:S05]  /*4e40*/  @P1 BRA `(.L_x_105) ;  /* 0x0000000000041947 */ /* 0x001fea0003800000 */
[----:B------:R-:W-:Y:S01]  /*4e50*/  BPT.TRAP 0x1 ;  /* 0x000000040000795c */ /* 0x000fe20000300000 */
.L_x_105:
[----:B------:R-:W-:Y:S05]  /*4e60*/  @P0 BRA `(.L_x_106) ;  /* 0x0000000000040947 */ /* 0x000fea0003800000 */
[----:B------:R-:W-:Y:S01]  /*4e70*/  BPT.TRAP 0x1 ;  /* 0x000000040000795c */ /* 0x000fe20000300000 */
.L_x_106:
[----:B------:R-:W-:Y:S01]  /*4e80*/  IMAD R11, R4, 0x2000, R11 ;  /* 0x00002000040b7824 */ /* 0x000fe200078e020b */
[----:B------:R-:W-:Y:S01]  /*4e90*/  R2UR UR9, R10 ;  /* 0x000000000a0972ca */ /* 0x000fe200000e0000 */
[----:B------:R-:W-:Y:S01]  /*4ea0*/  VIADD R13, R13, 0xffffffff ;  /* 0xffffffff0d0d7836 */ /* 0x000fe20000000000 */
[----:B------:R-:W-:Y:S01]  /*4eb0*/  UIADD3 UR4, UP0, UR20, 0xf0, URZ ;  /* 0x000000f014047890 */ /* 0x000fe2000ff1e03f */
[----:B------:R-:W-:Y:S01]  /*4ec0*/  R2UR UR11, R19 ;  /* 0x00000000130b72ca */ /* 0x000fe200000e0000 */
[----:B------:R-:W-:Y:S01]  /*4ed0*/  UIADD3 UR22, UP1, UR20, 0x1f0, URZ ;  /* 0x000001f014167890 */ /* 0x000fe2000ff3e03f */
[----:B------:R-:W-:Y:S01]  /*4ee0*/  R2UR UR8, R11 ;  /* 0x000000000b0872ca */ /* 0x000fe200000e0000 */
[----:B------:R-:W-:Y:S01]  /*4ef0*/  UIADD3.X UR5, URZ, UR21, URZ, UP0, !UPT ;  /* 0x000000153f057290 */ /* 0x000fe200087fe43f */
[----:B------:R-:W-:Y:S01]  /*4f00*/  R2UR UR10, R12 ;  /* 0x000000000c0a72ca */ /* 0x000fe200000e0000 */
[----:B------:R-:W-:Y:S01]  /*4f10*/  VIADD R4, R4, 0x1 ;  /* 0x0000000104047836 */ /* 0x000fe20000000000 */
[----:B------:R-:W-:Y:S01]  /*4f20*/  R2UR UR12, R2 ;  /* 0x00000000020c72ca */ /* 0x000fe200000e0000 */
[----:B------:R-:W-:Y:S01]  /*4f30*/  UIADD3.X UR23, URZ, UR21, URZ, UP1, !UPT ;  /* 0x000000153f177290 */ /* 0x000fe20008ffe43f */
[----:B------:R-:W-:Y:S01]  /*4f40*/  R2UR UR18, R22 ;  /* 0x00000000161272ca */ /* 0x000fe200000e0000 */
[----:B------:R-:W-:Y:S01]  /*4f50*/  UMOV UR6, 0x0 ;  /* 0x0000000000067882 */ /* 0x000fe20000000000 */
[----:B------:R-:W-:Y:S01]  /*4f60*/  ISETP.GT.AND P3, PT, R13, 0x1, PT ;  /* 0x000000010d00780c */ /* 0x000fe20003f64270 */
[----:B------:R-:W-:Y:S01]  /*4f70*/  UMOV UR7, 0x10000000 ;  /* 0x1000000000077882 */ /* 0x000fe20000000000 */
[----:B------:R-:W-:Y:S01]  /*4f80*/  ISETP.NE.AND P1, PT, R4, 0xe, PT ;  /* 0x0000000e0400780c */ /* 0x000fe20003f25270 */
[----:B------:R-:W-:-:S02]  /*4f90*/  VIADD R12, R12, 0x20 ;  /* 0x000000200c0c7836 */ /* 0x000fc40000000000 */
[----:B------:R-:W-:Y:S01]  /*4fa0*/  UIADD3 UR13, UR8, 0x200, URZ ;  /* 0x00000200080d7890 */ /* 0x000fe2000fffe03f */
[----:B------:R-:W-:Y:S01]  /*4fb0*/  SEL R10, RZ, 0x1, P1 ;  /* 0x00000001ff0a7807 */ /* 0x000fe20000800000 */
[----:B------:R-:W-:Y:S01]  /*4fc0*/  UIADD3 UR14, UR8, 0x1c200, URZ ;  /* 0x0001c200080e7890 */ /* 0x000fe2000fffe03f */
[----:B------:R-:W-:Y:S02]  /*4fd0*/  SEL R4, R4, RZ, P1 ;  /* 0x000000ff04047207 */ /* 0x000fe40000800000 */
[----:B------:R-:W-:Y:S02]  /*4fe0*/  LOP3.LUT R3, R3, R10, RZ, 0x3c, !PT ;  /* 0x0000000a03037212 */ /* 0x000fe400078e3cff */
[----:B------:R-:W-:Y:S02]  /*4ff0*/  UMOV UR8, UR13 ;  /* 0x0000000d00087c82 */ /* 0x000fe40008000000 */
[----:B------:R0:W-:Y:S02]  /*5000*/  UTMALDG.3D [UR8], [UR4], desc[UR6] ;  /* 0x00000608040075b4 */ /* 0x0001e40008011000 */
[----:B0-----:R-:W-:Y:S01]  /*5010*/  UMOV UR8, UR14 ;  /* 0x0000000e00087c82 */ /* 0x001fe20008000000 */
[----:B------:R-:W-:-:S02]  /*5020*/  UMOV UR11, UR18 ;  /* 0x00000012000b7c82 */ /* 0x000fc40008000000 */
[----:B------:R0:W-:Y:S02]  /*5030*/  UTMALDG.3D [UR8], [UR22], desc[UR6] ;  /* 0x00000608160075b4 */ /* 0x0001e40008011000 */
[----:B0-----:R-:W-:Y:S05]  /*5040*/  @P3 BRA `(.L_x_107) ;  /* 0xfffffffc00503947 */ /* 0x001fea000383ffff */
.L_x_103:
[----:B------:R-:W-:Y:S05]  /*5050*/  BSYNC B1 ;  /* 0x0000000000017941 */ /* 0x000fea0003800000 */
.L_x_102:
[----:B------:R-:W2:Y:S01]  /*5060*/  LDL.64 R10, [R1] ;  /* 0x00000000010a7983 */ /* 0x000ea20000100a00 */
[----:B------:R-:W-:Y:S01]  /*5070*/  LOP3.LUT P4, RZ, R8, 0xff, RZ, 0xc0, !PT ;  /* 0x000000ff08ff7812 */ /* 0x000fe2000788c0ff */
[----:B------:R-:W-:Y:S01]  /*5080*/  VIADD R4, R7, UR40 ;  /* 0x0000002807047c36 */ /* 0x000fe20008000000 */
[----:B------:R-:W-:Y:S01]  /*5090*/  ULDC.64 UR4, c[0x0][0x650] ;  /* 0x0001940000047ab9 */ /* 0x000fe20000000a00 */
[----:B------:R-:W-:Y:S01]  /*50a0*/  IMAD.U32 R5, RZ, RZ, UR40 ;  /* 0x00000028ff057e24 */ /* 0x000fe2000f8e00ff */
[----:B------:R-:W-:Y:S01]  /*50b0*/  UISETP.GE.U32.AND UP0, UPT, UR40, 0xe, UPT ;  /* 0x0000000e2800788c */ /* 0x000fe2000bf06070 */
[----:B------:R-:W-:Y:S01]  /*50c0*/  BSSY B1, `(.L_x_108) ;  /* 0x0000070000017945 */ /* 0x000fe20003800000 */
[----:B------:R-:W-:Y:S01]  /*50d0*/  SHF.R.U32.HI R2, RZ, 0x1, R4 ;  /* 0x00000001ff027819 */ /* 0x000fe20000011604 */
[----:B------:R-:W-:Y:S01]  /*50e0*/  IMAD.MOV.U32 R19, RZ, RZ, -0x1 ;  /* 0xffffffffff137424 */ /* 0x000fe200078e00ff */
[----:B------:R-:W-:Y:S01]  /*50f0*/  ISETP.GT.U32.AND P1, PT, R4, 0xd, PT ;  /* 0x0000000d0400780c */ /* 0x000fe20003f24070 */
[----:B------:R-:W-:Y:S01]  /*5100*/  IMAD.MOV.U32 R22, RZ, RZ, -0x1 ;  /* 0xffffffffff167424 */ /* 0x000fe200078e00ff */
[----:B------:R-:W-:-:S02]  /*5110*/  PLOP3.LUT P3, PT, PT, PT, UP0, 0x80, 0x0 ;  /* 0x000000000000781c */ /* 0x000fc40003f6f008 */
[----:B------:R-:W-:Y:S01]  /*5120*/  ISETP.LT.U32.AND P1, PT, R5, 0xe, P1 ;  /* 0x0000000e0500780c */ /* 0x000fe20000f21070 */
[----:B------:R-:W0:Y:S01]  /*5130*/  @P4 S2R R8, SR_CgaCtaId ;  /* 0x0000000000084919 */ /* 0x000e220000008800 */
[----:B------:R-:W-:-:S04]  /*5140*/  @P4 MOV R3, 0x400 ;  /* 0x0000040000034802 */ /* 0x000fc80000000f00 */
[----:B0-----:R-:W-:Y:S01]  /*5150*/  @P4 LEA R8, R8, R3, 0x18 ;  /* 0x0000000308084211 */ /* 0x001fe200078ec0ff */
[----:B------:R-:W-:-:S03]  /*5160*/  IMAD.WIDE.U32 R2, R2, -0x6db6db6d, RZ ;  /* 0x9249249302027825 */ /* 0x000fc600078e00ff */
[----:B------:R0:W-:Y:S01]  /*5170*/  @P4 SYNCS.ARRIVE.TRANS64.A1T0 RZ, [R8+URZ+0x118], RZ ;  /* 0x000118ff08ff49a7 */ /* 0x0001e2000810003f */
[----:B------:R-:W-:Y:S01]  /*5180*/  IMAD.MOV.U32 R2, RZ, RZ, -0x1 ;  /* 0xffffffffff027424 */ /* 0x000fe200078e00ff */
[----:B------:R-:W-:Y:S02]  /*5190*/  SHF.R.U32.HI R5, RZ, 0x2, R3 ;  /* 0x00000002ff057819 */ /* 0x000fe40000011603 */
[----:B------:R-:W-:-:S03]  /*51a0*/  SEL R3, RZ, 0x1, !P1 ;  /* 0x00000001ff037807 */ /* 0x000fc60004800000 */
[----:B------:R-:W-:Y:S01]  /*51b0*/  IMAD R7, R5, -0xe, R4 ;  /* 0xfffffff205077824 */ /* 0x000fe200078e0204 */
[----:B------:R-:W-:Y:S02]  /*51c0*/  LOP3.LUT R0, R0, R3, RZ, 0x3c, !PT ;  /* 0x0000000300007212 */ /* 0x000fe400078e3cff */
[----:B------:R-:W-:Y:S02]  /*51d0*/  PRMT R3, RZ, 0x7610, R3 ;  /* 0x00007610ff037816 */ /* 0x000fe40000000003 */
[----:B------:R-:W-:Y:S02]  /*51e0*/  @P3 LOP3.LUT R0, R0, 0x1, R5, 0x78, !PT ;  /* 0x0000000100003812 */ /* 0x000fe400078e7805 */
[----:B0-----:R-:W-:Y:S02]  /*51f0*/  PRMT R8, RZ, 0x7610, R8 ;  /* 0x00007610ff087816 */ /* 0x001fe40000000008 */
[----:B--2---:R-:W-:-:S04]  /*5200*/  IADD3 R18, P4, R18, R10, RZ ;  /* 0x0000000a12127210 */ /* 0x004fc80007f9e0ff */
[----:B------:R-:W-:Y:S01]  /*5210*/  ISETP.GE.U32.AND P1, PT, R18, UR4, PT ;  /* 0x0000000412007c0c */ /* 0x000fe2000bf26070 */
[----:B------:R-:W-:-:S05]  /*5220*/  IMAD.X R17, R17, 0x1, R23, P4 ;  /* 0x0000000111117824 */ /* 0x000fca00020e0617 */
[----:B------:R-:W-:-:S13]  /*5230*/  ISETP.GE.U32.AND.EX P1, PT, R17, UR5, PT, P1 ;  /* 0x0000000511007c0c */ /* 0x000fda000bf26110 */
[----:B------:R-:W-:Y:S05]  /*5240*/  @P1 BRA `(.L_x_109) ;  /* 0x00000004005c1947 */ /* 0x000fea0003800000 */
[----:B------:R-:W0:Y:S01]  /*5250*/  S2R R11, SR_CTAID.X ;  /* 0x00000000000b7919 */ /* 0x000e220000002500 */
[----:B------:R-:W-:Y:S01]  /*5260*/  ULDC.64 UR4, c[0x0][0x628] ;  /* 0x00018a0000047ab9 */ /* 0x000fe20000000a00 */
[----:B------:R-:W1:Y:S01]  /*5270*/  LDC R12, c[0x0][0x144] ;  /* 0x00005100ff0c7b82 */ /* 0x000e620000000800 */
[----:B------:R-:W-:Y:S01]  /*5280*/  ISETP.NE.U32.AND P1, PT, RZ, UR4, PT ;  /* 0x00000004ff007c0c */ /* 0x000fe2000bf25070 */
[----:B------:R-:W2:Y:S01]  /*5290*/  S2R R9, SR_CTAID.Y ;  /* 0x0000000000097919 */ /* 0x000ea20000002600 */
[----:B------:R-:W-:Y:S01]  /*52a0*/  ULDC UR6, c[0x0][0x150] ;  /* 0x0000540000067ab9 */ /* 0x000fe20000000800 */
[----:B------:R-:W-:Y:S01]  /*52b0*/  ULDC UR7, c[0x0][0x630] ;  /* 0x00018c0000077ab9 */ /* 0x000fe20000000800 */
[----:B------:R-:W-:Y:S01]  /*52c0*/  ISETP.NE.AND.EX P1, PT, RZ, UR5, PT, P1 ;  /* 0x00000005ff007c0c */ /* 0x000fe2000bf25310 */
[----:B------:R-:W-:Y:S01]  /*52d0*/  IMAD.MOV.U32 R2, RZ, RZ, R18 ;  /* 0x000000ffff027224 */ /* 0x000fe200078e0012 */
[----:B0-----:R-:W-:-:S05]  /*52e0*/  I2FP.F32.U32 R3, R11 ;  /* 0x0000000b00037245 */ /* 0x001fca0000201000 */
[----:B------:R-:W-:Y:S01]  /*52f0*/  FMUL R14, R3, UR6 ;  /* 0x00000006030e7c20 */ /* 0x000fe20008400000 */
[----:B------:R-:W-:-:S05]  /*5300*/  IMAD.MOV.U32 R3, RZ, RZ, R17 ;  /* 0x000000ffff037224 */ /* 0x000fca00078e0011 */
[----:B--2---:R-:W-:Y:S05]  /*5310*/  @!P1 BRA `(.L_x_110) ;  /* 0x0000000000289947 */ /* 0x004fea0003800000 */
[----:B------:R-:W-:Y:S02]  /*5320*/  ULDC UR6, c[0x0][0x634] ;  /* 0x00018d0000067ab9 */ /* 0x000fe40000000800 */
[----:B------:R-:W-:-:S05]  /*5330*/  IADD3 R3, P1, R18, UR6, RZ ;  /* 0x0000000612037c10 */ /* 0x000fca000ff3e0ff */
[----:B------:R-:W-:-:S04]  /*5340*/  IMAD.X R13, RZ, RZ, R17, P1 ;  /* 0x000000ffff0d7224 */ /* 0x000fc800008e0611 */
[----:B------:R-:W-:-:S04]  /*5350*/  IMAD.WIDE.U32 R4, R13, UR4, RZ ;  /* 0x000000040d047c25 */ /* 0x000fc8000f8e00ff */
[----:B------:R-:W-:-:S04]  /*5360*/  IMAD.WIDE.U32 R4, P1, R3, UR5, R4 ;  /* 0x0000000503047c25 */ /* 0x000fc8000f820004 */
[----:B------:R-:W-:-:S04]  /*5370*/  IMAD.WIDE.U32 R2, R3, UR4, RZ ;  /* 0x0000000403027c25 */ /* 0x000fc8000f8e00ff */
[----:B------:R-:W-:Y:S01]  /*5380*/  IMAD.MOV.U32 R2, RZ, RZ, R5 ;  /* 0x000000ffff027224 */ /* 0x000fe200078e0005 */
[----:B------:R-:W-:Y:S01]  /*5390*/  IADD3 RZ, P3, R3, R4, RZ ;  /* 0x0000000403ff7210 */ /* 0x000fe20007f7e0ff */
[----:B------:R-:W-:-:S04]  /*53a0*/  IMAD.X R3, RZ, RZ, RZ, P1 ;  /* 0x000000ffff037224 */ /* 0x000fc800008e06ff */
[----:B------:R-:W-:-:S08]  /*53b0*/  IMAD.WIDE.U32.X R2, R13, UR5, R2, P3 ;  /* 0x000000050d027c25 */ /* 0x000fd000098e0402 */
.L_x_110:
[--C-:B------:R-:W-:Y:S01]  /*53c0*/  SHF.R.U64 R10, R2, UR7, R3.reuse ;  /* 0x00000007020a7c19 */ /* 0x100fe20008001203 */
[----:B------:R-:W0:Y:S01]  /*53d0*/  F2I.U32.TRUNC.NTZ R14, R14 ;  /* 0x0000000e000e7305 */ /* 0x000e22000020f000 */
[----:B------:R-:W-:Y:S01]  /*53e0*/  SHF.R.U32.HI R2, RZ, UR7, R3 ;  /* 0x00000007ff027c19 */ /* 0x000fe20008011603 */
[----:B------:R-:W-:Y:S01]  /*53f0*/  ULDC.64 UR4, c[0x0][0x620] ;  /* 0x0001880000047ab9 */ /* 0x000fe20000000a00 */
[----:B------:R-:W-:Y:S01]  /*5400*/  IADD3 R5, P1, RZ, -R10, RZ ;  /* 0x8000000aff057210 */ /* 0x000fe20007f3e0ff */
[----:B------:R-:W-:Y:S01]  /*5410*/  IMAD.MOV.U32 R3, RZ, RZ, R17 ;  /* 0x000000ffff037224 */ /* 0x000fe200078e0011 */
[----:B------:R-:W-:-:S03]  /*5420*/  ULDC.64 UR6, c[0x0][0x640] ;  /* 0x0001900000067ab9 */ /* 0x000fc60000000a00 */
[----:B------:R-:W-:Y:S01]  /*5430*/  IMAD.X R2, RZ, RZ, ~R2, P1 ;  /* 0x000000ffff027224 */ /* 0x000fe200008e0e02 */
[----:B------:R-:W-:-:S03]  /*5440*/  ISETP.NE.U32.AND P1, PT, RZ, UR6, PT ;  /* 0x00000006ff007c0c */ /* 0x000fc6000bf25070 */
[----:B------:R-:W-:Y:S01]  /*5450*/  IMAD R4, R2, UR4, RZ ;  /* 0x0000000402047c24 */ /* 0x000fe2000f8e02ff */
[----:B------:R-:W-:Y:S01]  /*5460*/  ISETP.NE.AND.EX P1, PT, RZ, UR7, PT, P1 ;  /* 0x00000007ff007c0c */ /* 0x000fe2000bf25310 */
[----:B------:R-:W-:-:S04]  /*5470*/  IMAD.MOV.U32 R2, RZ, RZ, R18 ;  /* 0x000000ffff027224 */ /* 0x000fc800078e0012 */
[----:B------:R-:W-:Y:S01]  /*5480*/  IMAD.WIDE.U32 R2, R5, UR4, R2 ;  /* 0x0000000405027c25 */ /* 0x000fe2000f8e0002 */
[----:B------:R-:W-:-:S03]  /*5490*/  ULDC UR4, c[0x0][0x618] ;  /* 0x0001860000047ab9 */ /* 0x000fc60000000800 */
[----:B------:R-:W-:Y:S01]  /*54a0*/  IMAD R5, R5, UR5, R4 ;  /* 0x0000000505057c24 */ /* 0x000fe2000f8e0204 */
[----:B------:R-:W-:Y:S01]  /*54b0*/  ULDC UR5, c[0x0][0x154] ;  /* 0x0000550000057ab9 */ /* 0x000fe20000000800 */
[----:B0-----:R-:W-:Y:S02]  /*54c0*/  IMAD.MOV R4, RZ, RZ, -R14 ;  /* 0x000000ffff047224 */ /* 0x001fe400078e0a0e */
[----:B------:R-:W0:Y:S01]  /*54d0*/  LDC R14, c[0x0][0x148] ;  /* 0x00005200ff0e7b82 */ /* 0x000e220000000800 */
[----:B------:R-:W-:Y:S02]  /*54e0*/  IMAD.IADD R3, R3, 0x1, R5 ;  /* 0x0000000103037824 */ /* 0x000fe400078e0205 */
[----:B-1----:R-:W-:Y:S01]  /*54f0*/  IMAD R11, R12, R4, R11 ;  /* 0x000000040c0b7224 */ /* 0x002fe200078e020b */
[----:B------:R-:W-:Y:S02]  /*5500*/  I2FP.F32.U32 R4, R9 ;  /* 0x0000000900047245 */ /* 0x000fe40000201000 */
[----:B------:R-:W-:-:S02]  /*5510*/  SHF.R.U64 R12, R2, UR4, R3 ;  /* 0x00000004020c7c19 */ /* 0x000fc40008001203 */
[----:B------:R-:W-:Y:S01]  /*5520*/  SHF.R.U32.HI R3, RZ, UR4, R3 ;  /* 0x00000004ff037c19 */ /* 0x000fe20008011603 */
[----:B------:R-:W-:Y:S01]  /*5530*/  FMUL R4, R4, UR5 ;  /* 0x0000000504047c20 */ /* 0x000fe20008400000 */
[----:B------:R-:W-:Y:S02]  /*5540*/  ULDC UR4, c[0x0][0x608] ;  /* 0x0001820000047ab9 */ /* 0x000fe40000000800 */
[--C-:B------:R-:W-:Y:S01]  /*5550*/  SHF.R.U64 R15, R12, UR4, R3.reuse ;  /* 0x000000040c0f7c19 */ /* 0x100fe20008001203 */
[----:B------:R1:W2:Y:S01]  /*5560*/  F2I.U32.TRUNC.NTZ R20, R4 ;  /* 0x0000000400147305 */ /* 0x0002a2000020f000 */
[----:B------:R-:W-:Y:S01]  /*5570*/  SHF.R.U32.HI R2, RZ, UR4, R3 ;  /* 0x00000004ff027c19 */ /* 0x000fe20008011603 */
[----:B------:R-:W-:-:S03]  /*5580*/  ULDC UR4, c[0x0][0x658] ;  /* 0x0001960000047ab9 */ /* 0x000fc60000000800 */
[--C-:B------:R-:W-:Y:S02]  /*5590*/  SHF.R.U64 R13, R15, UR4, R2.reuse ;  /* 0x000000040f0d7c19 */ /* 0x100fe40008001202 */
[----:B------:R-:W-:-:S03]  /*55a0*/  SHF.R.U32.HI R19, RZ, UR4, R2 ;  /* 0x00000004ff137c19 */ /* 0x000fc60008011602 */
[----:B------:R-:W-:Y:S02]  /*55b0*/  IMAD.MOV.U32 R2, RZ, RZ, R13 ;  /* 0x000000ffff027224 */ /* 0x000fe400078e000d */
[----:B------:R-:W-:Y:S01]  /*55c0*/  IMAD.MOV.U32 R3, RZ, RZ, R19 ;  /* 0x000000ffff037224 */ /* 0x000fe200078e0013 */
[----:B-1----:R-:W-:Y:S06]  /*55d0*/  @!P1 BRA `(.L_x_111) ;  /* 0x0000000000289947 */ /* 0x002fec0003800000 */
        /* <DEDUP_REMOVED lines=10> */
.L_x_111:
[----:B------:R-:W1:Y:S01]  /*5680*/  LDC R4, c[0x0][0x65c] ;  /* 0x00019700ff047b82 */ /* 0x000e620000000800 */
[----:B------:R-:W-:Y:S01]  /*5690*/  ULDC UR4, c[0x0][0x648] ;  /* 0x0001920000047ab9 */ /* 0x000fe20000000800 */
[----:B------:R-:W-:Y:S01]  /*56a0*/  LOP3.LUT R15, R15, UR16, RZ, 0xc0, !PT ;  /* 0x000000100f0f7c12 */ /* 0x000fe2000f8ec0ff */
[----:B--2---:R-:W-:Y:S01]  /*56b0*/  IMAD.MOV R20, RZ, RZ, -R20 ;  /* 0x000000ffff147224 */ /* 0x004fe200078e0a14 */
[----:B------:R-:W-:Y:S01]  /*56c0*/  SHF.R.U64 R2, R2, UR4, R3 ;  /* 0x0000000402027c19 */ /* 0x000fe20008001203 */
[----:B------:R-:W-:Y:S01]  /*56d0*/  ULDC UR4, c[0x0][0x638] ;  /* 0x00018e0000047ab9 */ /* 0x000fe20000000800 */
[----:B------:R-:W-:Y:S01]  /*56e0*/  LOP3.LUT R12, R12, UR15, RZ, 0xc0, !PT ;  /* 0x0000000f0c0c7c12 */ /* 0x000fe2000f8ec0ff */
[----:B------:R-:W-:Y:S01]  /*56f0*/  ULDC UR5, c[0x0][0x610] ;  /* 0x0001840000057ab9 */ /* 0x000fe20000000800 */
[----:B------:R-:W-:Y:S01]  /*5700*/  IMAD.MOV.U32 R3, RZ, RZ, 0x1 ;  /* 0x00000001ff037424 */ /* 0x000fe200078e00ff */
[----:B-1----:R-:W-:Y:S01]  /*5710*/  ISETP.NE.AND P1, PT, R4, 0x1, PT ;  /* 0x000000010400780c */ /* 0x002fe20003f25270 */
[----:B------:R-:W-:-:S02]  /*5720*/  IMAD.MOV R4, RZ, RZ, -R2 ;  /* 0x000000ffff047224 */ /* 0x000fc400078e0a02 */
[----:B------:R-:W-:Y:S02]  /*5730*/  IMAD R2, R2, UR17, R15 ;  /* 0x0000001102027c24 */ /* 0x000fe4000f8e020f */
[----:B------:R-:W-:Y:S01]  /*5740*/  IMAD R13, R4, UR4, R13 ;  /* 0x00000004040d7c24 */ /* 0x000fe2000f8e020d */
[----:B------:R-:W-:-:S07]  /*5750*/  ULDC UR4, c[0x0][0x600] ;  /* 0x0001800000047ab9 */ /* 0x000fce0000000800 */
[----:B0-----:R-:W-:-:S04]  /*5760*/  @P1 IMAD R11, R14, R20, R9 ;  /* 0x000000140e0b1224 */ /* 0x001fc800078e0209 */
[----:B------:R-:W-:Y:S02]  /*5770*/  IMAD R11, R2, UR5, R11 ;  /* 0x00000005020b7c24 */ /* 0x000fe4000f8e020b */
[----:B------:R-:W-:-:S05]  /*5780*/  IMAD R2, R13, UR4, R12 ;  /* 0x000000040d027c24 */ /* 0x000fca000f8e020c */
[----:B------:R-:W-:Y:S02]  /*5790*/  SEL R22, R2, R11, !P1 ;  /* 0x0000000b02167207 */ /* 0x000fe40004800000 */
[----:B------:R-:W-:Y:S01]  /*57a0*/  SEL R19, R11, R2, !P1 ;  /* 0x000000020b137207 */ /* 0x000fe20004800000 */
[----:B------:R-:W-:-:S07]  /*57b0*/  IMAD.MOV.U32 R2, RZ, RZ, R10 ;  /* 0x000000ffff027224 */ /* 0x000fce00078e000a */
.L_x_109:
[----:B------:R-:W-:Y:S05]  /*57c0*/  BSYNC B1 ;  /* 0x0000000000017941 */ /* 0x000fea0003800000 */
.L_x_108:
[----:B------:R-:W-:-:S13]  /*57d0*/  LOP3.LUT P1, RZ, R3, 0xff, RZ, 0xc0, !PT ;  /* 0x000000ff03ff7812 */ /* 0x000fda000782c0ff */
[----:B------:R-:W-:Y:S05]  /*57e0*/  @P1 BRA `(.L_x_112) ;  /* 0xfffffff400341947 */ /* 0x000fea000383ffff */
[----:B------:R-:W-:Y:S05]  /*57f0*/  BSYNC B0 ;  /* 0x0000000000007941 */ /* 0x000fea0003800000 */
.L_x_100:
[----:B------:R-:W-:-:S03]  /*5800*/  UMOV UR4, 0xffffffff ;  /* 0xffffffff00047882 */ /* 0x000fc60000000000 */
[----:B------:R-:W-:Y:S05]  /*5810*/  BRA.DIV UR4, `(.L_x_113) ;  /* 0x0000000a04a87947 */ /* 0x000fea000b800000 */
[----:B------:R-:W-:-:S13]  /*5820*/  ELECT P6, URZ, PT ;  /* 0x00000000003f782f */ /* 0x000fda00038c0000 */
.L_x_139:
[----:B------:R-:W-:Y:S04]  /*5830*/  BSSY B0, `(.L_x_114) ;  /* 0x0000085000007945 */ /* 0x000fe80003800000 */
[----:B------:R-:W-:Y:S05]  /*5840*/  @!P6 BRA `(.L_x_115) ;  /* 0x00000008000ce947 */ /* 0x000fea0003800000 */
[----:B------:R-:W-:-:S04]  /*5850*/  LOP3.LUT R16, R16, 0x2, RZ, 0xfc, !PT ;  /* 0x0000000210107812 */ /* 0x000fc800078efcff */
[----:B------:R-:W-:-:S13]  /*5860*/  ISETP.NE.AND P0, PT, R16, 0x3, PT ;  /* 0x000000031000780c */ /* 0x000fda0003f05270 */
[----:B------:R-:W-:Y:S05]  /*5870*/  @!P0 BRA `(.L_x_116) ;  /* 0x0000000000048947 */ /* 0x000fea0003800000 */
[----:B------:R-:W-:Y:S01]  /*5880*/  BPT.TRAP 0x1 ;  /* 0x000000040000795c */ /* 0x000fe20000300000 */
.L_x_116:
[----:B------:R-:W0:Y:S01]  /*5890*/  S2R R3, SR_CgaCtaId ;  /* 0x0000000000037919 */ /* 0x000e220000008800 */
[----:B------:R-:W-:Y:S02]  /*58a0*/  MOV R2, 0x400 ;  /* 0x0000040000027802 */ /* 0x000fe40000000f00 */
[----:B------:R-:W-:Y:S02]  /*58b0*/  SHF.L.U32 R4, R0, 0x1f, RZ ;  /* 0x0000001f00047819 */ /* 0x000fe400000006ff */
[----:B0-----:R-:W-:-:S05]  /*58c0*/  LEA R2, R3, R2, 0x18 ;  /* 0x0000000203027211 */ /* 0x001fca00078ec0ff */
[----:B------:R-:W-:-:S04]  /*58d0*/  VIADD R2, R2, 0x70 ;  /* 0x0000007002027836 */ /* 0x000fc80000000000 */
[C---:B------:R-:W-:Y:S02]  /*58e0*/  IMAD R9, R7.reuse, 0x8, R2 ;  /* 0x0000000807097824 */ /* 0x040fe400078e0202 */
[----:B------:R-:W-:Y:S02]  /*58f0*/  VIADD R7, R7, 0x1 ;  /* 0x0000000107077836 */ /* 0x000fe40000000000 */
[----:B------:R-:W0:Y:S03]  /*5900*/  SYNCS.PHASECHK.TRANS64.TRYWAIT P0, [R9+URZ], R4 ;  /* 0x00000004090075a7 */ /* 0x000e26000800017f */
[----:B------:R-:W-:-:S04]  /*5910*/  ISETP.NE.AND P1, PT, R7, 0xe, PT ;  /* 0x0000000e0700780c */ /* 0x000fc80003f25270 */
[----:B------:R-:W-:Y:S02]  /*5920*/  SEL R3, RZ, 0x1, P1 ;  /* 0x00000001ff037807 */ /* 0x000fe40000800000 */
[----:B------:R-:W-:Y:S02]  /*5930*/  SEL R7, R7, RZ, P1 ;  /* 0x000000ff07077207 */ /* 0x000fe40000800000 */
[----:B------:R-:W-:-:S03]  /*5940*/  LOP3.LUT R6, R0, R3, RZ, 0x3c, !PT ;  /* 0x0000000300067212 */ /* 0x000fc600078e3cff */
[----:B------:R-:W-:Y:S01]  /*5950*/  IMAD R8, R7, 0x8, R2 ;  /* 0x0000000807087824 */ /* 0x000fe200078e0202 */
[----:B------:R-:W-:Y:S01]  /*5960*/  SHF.L.U32 R5, R6, 0x1f, RZ ;  /* 0x0000001f06057819 */ /* 0x000fe200000006ff */
[----:B0-----:R-:W-:Y:S06]  /*5970*/  @!P0 BRA `(.L_x_117) ;  /* 0x0000000800708947 */ /* 0x001fec0003800000 */
.L_x_140:
[----:B------:R-:W1:Y:S01]  /*5980*/  SYNCS.PHASECHK.TRANS64.TRYWAIT P0, [R8+URZ], R5 ;  /* 0x00000005080075a7 */ /* 0x000e62000800017f */
[----:B------:R-:W-:-:S05]  /*5990*/  VIADD R0, R7, 0x1 ;  /* 0x0000000107007836 */ /* 0x000fca0000000000 */
[----:B------:R-:W-:-:S04]  /*59a0*/  ISETP.NE.AND P1, PT, R0, 0xe, PT ;  /* 0x0000000e0000780c */ /* 0x000fc80003f25270 */
[----:B------:R-:W-:Y:S02]  /*59b0*/  SEL R3, RZ, 0x1, P1 ;  /* 0x00000001ff037807 */ /* 0x000fe40000800000 */
[----:B------:R-:W-:Y:S02]  /*59c0*/  SEL R7, R0, RZ, P1 ;  /* 0x000000ff00077207 */ /* 0x000fe40000800000 */
[----:B------:R-:W-:-:S03]  /*59d0*/  LOP3.LUT R6, R6, R3, RZ, 0x3c, !PT ;  /* 0x0000000306067212 */ /* 0x000fc600078e3cff */
[----:B0-----:R-:W-:Y:S01]  /*59e0*/  IMAD R9, R7, 0x8, R2 ;  /* 0x0000000807097824 */ /* 0x001fe200078e0202 */
[----:B------:R-:W-:Y:S01]  /*59f0*/  SHF.L.U32 R4, R6, 0x1f, RZ ;  /* 0x0000001f06047819 */ /* 0x000fe200000006ff */
[----:B-1----:R-:W-:Y:S06]  /*5a00*/  @!P0 BRA `(.L_x_118) ;  /* 0x0000000800608947 */ /* 0x002fec0003800000 */
.L_x_141:
        /* <DEDUP_REMOVED lines=9> */
.L_x_142:
        /* <DEDUP_REMOVED lines=9> */
.L_x_143:
        /* <DEDUP_REMOVED lines=9> */
.L_x_144:
        /* <DEDUP_REMOVED lines=9> */
.L_x_145:
        /* <DEDUP_REMOVED lines=9> */
.L_x_146:
        /* <DEDUP_REMOVED lines=9> */
.L_x_147:
        /* <DEDUP_REMOVED lines=9> */
.L_x_148:
        /* <DEDUP_REMOVED lines=9> */
.L_x_149:
        /* <DEDUP_REMOVED lines=9> */
.L_x_150:
[----:B------:R-:W1:Y:S01]  /*5f20*/  SYNCS.PHASECHK.TRANS64.TRYWAIT P0, [R8+URZ], R5 ;  /* 0x00000005080075a7 */ /* 0x000e62000800017f */
[----:B------:R-:W-:-:S05]  /*5f30*/  VIADD R0, R7, 0x1 ;  /* 0x0000000107007836 */ /* 0x000fca0000000000 */
[----:B------:R-:W-:-:S04]  /*5f40*/  ISETP.NE.AND P1, PT, R0, 0xe, PT ;  /* 0x0000000e0000780c */ /* 0x000fc80003f25270 */
[----:B------:R-:W-:Y:S02]  /*5f50*/  SEL R3, RZ, 0x1, P1 ;  /* 0x00000001ff037807 */ /* 0x000fe40000800000 */
[----:B------:R-:W-:Y:S02]  /*5f60*/  SEL R7, R0, RZ, P1 ;  /* 0x000000ff00077207 */ /* 0x000fe40000800000 */
[----:B0-----:R-:W-:-:S03]  /*5f70*/  LOP3.LUT R9, R6, R3, RZ, 0x3c, !PT ;  /* 0x0000000306097212 */ /* 0x001fc600078e3cff */
[----:B------:R-:W-:Y:S01]  /*5f80*/  IMAD R11, R7, 0x8, R2 ;  /* 0x00000008070b7824 */ /* 0x000fe200078e0202 */
[----:B------:R-:W-:Y:S01]  /*5f90*/  SHF.L.U32 R6, R9, 0x1f, RZ ;  /* 0x0000001f09067819 */ /* 0x000fe200000006ff */
[----:B-1----:R-:W-:Y:S06]  /*5fa0*/  @!P0 BRA `(.L_x_128) ;  /* 0x0000000400c08947 */ /* 0x002fec0003800000 */
.L_x_151:
[----:B------:R-:W1:Y:S01]  /*5fb0*/  SYNCS.PHASECHK.TRANS64.TRYWAIT P0, [R11+URZ], R6 ;  /* 0x000000060b0075a7 */ /* 0x000e62000800017f */
[----:B------:R-:W-:-:S05]  /*5fc0*/  VIADD R0, R7, 0x1 ;  /* 0x0000000107007836 */ /* 0x000fca0000000000 */
[----:B------:R-:W-:-:S04]  /*5fd0*/  ISETP.NE.AND P1, PT, R0, 0xe, PT ;  /* 0x0000000e0000780c */ /* 0x000fc80003f25270 */
[----:B------:R-:W-:Y:S02]  /*5fe0*/  SEL R4, RZ, 0x1, P1 ;  /* 0x00000001ff047807 */ /* 0x000fe40000800000 */
[----:B------:R-:W-:Y:S02]  /*5ff0*/  SEL R3, R0, RZ, P1 ;  /* 0x000000ff00037207 */ /* 0x000fe40000800000 */
[----:B------:R-:W-:Y:S01]  /*6000*/  LOP3.LUT R0, R9, R4, RZ, 0x3c, !PT ;  /* 0x0000000409007212 */ /* 0x000fe200078e3cff */
[----:B-1----:R-:W-:Y:S06]  /*6010*/  @!P0 BRA `(.L_x_129) ;  /* 0x0000000400b88947 */ /* 0x002fec0003800000 */
.L_x_152:
[----:B------:R-:W-:Y:S01]  /*6020*/  IMAD R3, R3, 0x8, R2 ;  /* 0x0000000803037824 */ /* 0x000fe200078e0202 */
[----:B------:R-:W-:-:S07]  /*6030*/  SHF.L.U32 R0, R0, 0x1f, RZ ;  /* 0x0000001f00007819 */ /* 0x000fce00000006ff */
.L_x_130:
[----:B--2---:R2:W3:Y:S02]  /*6040*/  SYNCS.PHASECHK.TRANS64.TRYWAIT P0, [R3+URZ], R0 ;  /* 0x00000000030075a7 */ /* 0x0044e4000800017f */
[----:B---3--:R-:W-:Y:S05]  /*6050*/  @!P0 NANOSLEEP.SYNCS 0x989680 ;  /* 0x009896800000895d */ /* 0x008fea0003900000 */
[----:B------:R-:W3:Y:S02]  /*6060*/  @!P0 SYNCS.PHASECHK.TRANS64 P0, [R3+URZ], R0 ;  /* 0x00000000030085a7 */ /* 0x000ee4000800007f */
[----:B---3--:R-:W-:Y:S05]  /*6070*/  @!P0 BRA `(.L_x_130) ;  /* 0xfffffffc00f08947 */ /* 0x008fea000383ffff */
.L_x_115:
[----:B------:R-:W-:Y:S05]  /*6080*/  BSYNC B0 ;  /* 0x0000000000007941 */ /* 0x000fea0003800000 */
.L_x_114:
[----:B------:R-:W-:Y:S05]  /*6090*/  EXIT ;  /* 0x000000000000794d */ /* 0x000fea0003800000 */
.L_x_16:
[----:B-1----:R1:W2:Y:S02]  /*60a0*/  SYNCS.PHASECHK.TRANS64.TRYWAIT P0, [R63+URZ], R0 ;  /* 0x000000003f0075a7 */ /* 0x0022a4000800017f */
[----:B--2---:R-:W-:Y:S05]  /*60b0*/  @!P0 NANOSLEEP.SYNCS 0x989680 ;  /* 0x009896800000895d */ /* 0x004fea0003900000 */
[----:B------:R-:W2:Y:S02]  /*60c0*/  @!P0 SYNCS.PHASECHK.TRANS64 P0, [R63+URZ], R0 ;  /* 0x000000003f0085a7 */ /* 0x000ea4000800007f */
[----:B--2---:R-:W-:Y:S05]  /*60d0*/  @!P0 BRA `(.L_x_16) ;  /* 0xfffffffc00f08947 */ /* 0x004fea000383ffff */
[----:B------:R-:W-:Y:S05]  /*60e0*/  BRA `(.L_x_131) ;  /* 0xffffffb400647947 */ /* 0x000fea000383ffff */
.L_x_21:
[----:B--2---:R2:W3:Y:S02]  /*60f0*/  SYNCS.PHASECHK.TRANS64.TRYWAIT P1, [R3+URZ], R0 ;  /* 0x00000000030075a7 */ /* 0x0044e4000802017f */
[----:B---3--:R-:W-:Y:S05]  /*6100*/  @!P1 NANOSLEEP.SYNCS 0x989680 ;  /* 0x009896800000995d */ /* 0x008fea0003900000 */
[----:B------:R-:W3:Y:S02]  /*6110*/  @!P1 SYNCS.PHASECHK.TRANS64 P1, [R3+URZ], R0 ;  /* 0x00000000030095a7 */ /* 0x000ee4000802007f */
[----:B---3--:R-:W-:Y:S05]  /*6120*/  @!P1 BRA `(.L_x_21) ;  /* 0xfffffffc00f09947 */ /* 0x008fea000383ffff */
[----:B------:R-:W-:Y:S05]  /*6130*/  BRA `(.L_x_20) ;  /* 0xffffffb400c87947 */ /* 0x000fea000383ffff */
.L_x_26:
[----:B--2---:R-:W-:-:S04]  /*6140*/  IMAD.U32 R4, RZ, RZ, UR4 ;  /* 0x00000004ff047e24 */ /* 0x004fc8000f8e00ff */
[----:B------:R2:W3:Y:S03]  /*6150*/  SYNCS.PHASECHK.TRANS64.TRYWAIT P1, [R4+URZ], R3 ;  /* 0x00000003040075a7 */ /* 0x0004e6000802017f */
[----:B---3--:R-:W-:Y:S05]  /*6160*/  @!P1 NANOSLEEP.SYNCS 0x989680 ;  /* 0x009896800000995d */ /* 0x008fea0003900000 */
[----:B------:R-:W3:Y:S02]  /*6170*/  @!P1 SYNCS.PHASECHK.TRANS64 P1, [R4+URZ], R3 ;  /* 0x00000003040095a7 */ /* 0x000ee4000802007f */
[----:B---3--:R-:W-:Y:S05]  /*6180*/  @!P1 BRA `(.L_x_26) ;  /* 0xfffffffc00ec9947 */ /* 0x008fea000383ffff */
[----:B------:R-:W-:Y:S05]  /*6190*/  BRA `(.L_x_25) ;  /* 0xffffffb800807947 */ /* 0x000fea000383ffff */
.L_x_32:
[----:B---3--:R3:W4:Y:S02]  /*61a0*/  SYNCS.PHASECHK.TRANS64.TRYWAIT P0, [R63+URZ+0x10], R0 ;  /* 0x000010003f0075a7 */ /* 0x008724000800017f */
[----:B----4-:R-:W-:Y:S05]  /*61b0*/  @!P0 NANOSLEEP.SYNCS 0x989680 ;  /* 0x009896800000895d */ /* 0x010fea0003900000 */
[----:B------:R-:W4:Y:S02]  /*61c0*/  @!P0 SYNCS.PHASECHK.TRANS64 P0, [R63+URZ+0x10], R0 ;  /* 0x000010003f0085a7 */ /* 0x000f24000800007f */
[----:B----4-:R-:W-:Y:S05]  /*61d0*/  @!P0 BRA `(.L_x_32) ;  /* 0xfffffffc00f08947 */ /* 0x010fea000383ffff */
[----:B------:R-:W-:Y:S05]  /*61e0*/  BRA `(.L_x_132) ;  /* 0xffffffbc00c07947 */ /* 0x000fea000383ffff */
.L_x_101:
[----:B------:R-:W-:Y:S01]  /*61f0*/  BSSY B1, `(.L_x_133) ;  /* 0x0000006000017945 */ /* 0x000fe20003800000 */
[----:B------:R-:W-:-:S07]  /*6200*/  IMAD.MOV.U32 R15, RZ, RZ, -0x1 ;  /* 0xffffffffff0f7424 */ /* 0x000fce00078e00ff */
[----:B-----5:R-:W-:Y:S05]  /*6210*/  WARPSYNC.COLLECTIVE R15, `(.L_x_134) ;  /* 0x000000000f0c7348 */ /* 0x020fea0003c00000 */
[----:B------:R-:W-:Y:S02]  /*6220*/  ELECT P6, UR62, PT ;  /* 0x00000000003e782f */ /* 0x000fe400038c0000 */
[----:B------:R-:W-:Y:S01]  /*6230*/  MOV R14, UR62 ;  /* 0x0000003e000e7c02 */ /* 0x000fe20008000f00 */
[----:B-----5:R-:W-:Y:S10]  /*6240*/  ENDCOLLECTIVE ;  /* 0x000000000000791b */ /* 0x020ff40003800000 */
.L_x_134:
[----:B------:R-:W-:Y:S05]  /*6250*/  BSYNC B1 ;  /* 0x0000000000017941 */ /* 0x000fea0003800000 */
.L_x_133:
[----:B------:R-:W-:Y:S05]  /*6260*/  BRA `(.L_x_135) ;  /* 0xffffffe800a07947 */ /* 0x000fea000383ffff */
.L_x_104:
[----:B0-----:R0:W1:Y:S02]  /*6270*/  SYNCS.PHASECHK.TRANS64.TRYWAIT P1, [R10+URZ+0x70], R5 ;  /* 0x000070050a0075a7 */ /* 0x001064000802017f */
[----:B-1----:R-:W-:Y:S05]  /*6280*/  @!P1 NANOSLEEP.SYNCS 0x989680 ;  /* 0x009896800000995d */ /* 0x002fea0003900000 */
[----:B------:R-:W1:Y:S02]  /*6290*/  @!P1 SYNCS.PHASECHK.TRANS64 P1, [R10+URZ+0x70], R5 ;  /* 0x000070050a0095a7 */ /* 0x000e64000802007f */
[----:B-1----:R-:W-:Y:S05]  /*62a0*/  @!P1 BRA `(.L_x_104) ;  /* 0xfffffffc00f09947 */ /* 0x002fea000383ffff */
[----:B------:R-:W-:Y:S05]  /*62b0*/  BRA `(.L_x_136) ;  /* 0xffffffe800d47947 */ /* 0x000fea000383ffff */
.L_x_113:
[----:B------:R-:W-:Y:S01]  /*62c0*/  BSSY B0, `(.L_x_137) ;  /* 0x0000006000007945 */ /* 0x000fe20003800000 */
[----:B------:R-:W-:-:S07]  /*62d0*/  IMAD.MOV.U32 R15, RZ, RZ, -0x1 ;  /* 0xffffffffff0f7424 */ /* 0x000fce00078e00ff */
[----:B-----5:R-:W-:Y:S05]  /*62e0*/  WARPSYNC.COLLECTIVE R15, `(.L_x_138) ;  /* 0x000000000f0c7348 */ /* 0x020fea0003c00000 */
[----:B------:R-:W-:Y:S02]  /*62f0*/  ELECT P6, UR62, PT ;  /* 0x00000000003e782f */ /* 0x000fe400038c0000 */
[----:B------:R-:W-:Y:S01]  /*6300*/  MOV R14, UR62 ;  /* 0x0000003e000e7c02 */ /* 0x000fe20008000f00 */
[----:B-----5:R-:W-:Y:S10]  /*6310*/  ENDCOLLECTIVE ;  /* 0x000000000000791b */ /* 0x020ff40003800000 */
.L_x_138:
[----:B------:R-:W-:Y:S05]  /*6320*/  BSYNC B0 ;  /* 0x0000000000007941 */ /* 0x000fea0003800000 */
.L_x_137:
[----:B------:R-:W-:Y:S05]  /*6330*/  BRA `(.L_x_139) ;  /* 0xfffffff4003c7947 */ /* 0x000fea000383ffff */
.L_x_117:
[----:B0-----:R0:W1:Y:S02]  /*6340*/  SYNCS.PHASECHK.TRANS64.TRYWAIT P0, [R9+URZ], R4 ;  /* 0x00000004090075a7 */ /* 0x001064000800017f */
[----:B-1----:R-:W-:Y:S05]  /*6350*/  @!P0 NANOSLEEP.SYNCS 0x989680 ;  /* 0x009896800000895d */ /* 0x002fea0003900000 */
[----:B------:R-:W1:Y:S02]  /*6360*/  @!P0 SYNCS.PHASECHK.TRANS64 P0, [R9+URZ], R4 ;  /* 0x00000004090085a7 */ /* 0x000e64000800007f */
[----:B-1----:R-:W-:Y:S05]  /*6370*/  @!P0 BRA `(.L_x_117) ;  /* 0xfffffffc00f08947 */ /* 0x002fea000383ffff */
[----:B------:R-:W-:Y:S05]  /*6380*/  BRA `(.L_x_140) ;  /* 0xfffffff4007c7947 */ /* 0x000fea000383ffff */
.L_x_118:
[----:B0-----:R0:W1:Y:S02]  /*6390*/  SYNCS.PHASECHK.TRANS64.TRYWAIT P0, [R8+URZ], R5 ;  /* 0x00000005080075a7 */ /* 0x001064000800017f */
[----:B-1----:R-:W-:Y:S05]  /*63a0*/  @!P0 NANOSLEEP.SYNCS 0x989680 ;  /* 0x009896800000895d */ /* 0x002fea0003900000 */
[----:B------:R-:W1:Y:S02]  /*63b0*/  @!P0 SYNCS.PHASECHK.TRANS64 P0, [R8+URZ], R5 ;  /* 0x00000005080085a7 */ /* 0x000e64000800007f */
[----:B-1----:R-:W-:Y:S05]  /*63c0*/  @!P0 BRA `(.L_x_118) ;  /* 0xfffffffc00f08947 */ /* 0x002fea000383ffff */
[----:B------:R-:W-:Y:S05]  /*63d0*/  BRA `(.L_x_141) ;  /* 0xfffffff4008c7947 */ /* 0x000fea000383ffff */
.L_x_119:
[----:B0-----:R0:W1:Y:S02]  /*63e0*/  SYNCS.PHASECHK.TRANS64.TRYWAIT P0, [R9+URZ], R4 ;  /* 0x00000004090075a7 */ /* 0x001064000800017f */
[----:B-1----:R-:W-:Y:S05]  /*63f0*/  @!P0 NANOSLEEP.SYNCS 0x989680 ;  /* 0x009896800000895d */ /* 0x002fea0003900000 */
[----:B------:R-:W1:Y:S02]  /*6400*/  @!P0 SYNCS.PHASECHK.TRANS64 P0, [R9+URZ], R4 ;  /* 0x00000004090085a7 */ /* 0x000e64000800007f */
[----:B-1----:R-:W-:Y:S05]  /*6410*/  @!P0 BRA `(.L_x_119) ;  /* 0xfffffffc00f08947 */ /* 0x002fea000383ffff */
[----:B------:R-:W-:Y:S05]  /*6420*/  BRA `(.L_x_142) ;  /* 0xfffffff4009c7947 */ /* 0x000fea000383ffff */
.L_x_120:
[----:B0-----:R0:W1:Y:S02]  /*6430*/  SYNCS.PHASECHK.TRANS64.TRYWAIT P0, [R8+URZ], R5 ;  /* 0x00000005080075a7 */ /* 0x001064000800017f */
[----:B-1----:R-:W-:Y:S05]  /*6440*/  @!P0 NANOSLEEP.SYNCS 0x989680 ;  /* 0x009896800000895d */ /* 0x002fea0003900000 */
[----:B------:R-:W1:Y:S02]  /*6450*/  @!P0 SYNCS.PHASECHK.TRANS64 P0, [R8+URZ], R5 ;  /* 0x00000005080085a7 */ /* 0x000e64000800007f */
[----:B-1----:R-:W-:Y:S05]  /*6460*/  @!P0 BRA `(.L_x_120) ;  /* 0xfffffffc00f08947 */ /* 0x002fea000383ffff */
[----:B------:R-:W-:Y:S05]  /*6470*/  BRA `(.L_x_143) ;  /* 0xfffffff400ac7947 */ /* 0x000fea000383ffff */
.L_x_121:
[----:B0-----:R0:W1:Y:S02]  /*6480*/  SYNCS.PHASECHK.TRANS64.TRYWAIT P0, [R9+URZ], R4 ;  /* 0x00000004090075a7 */ /* 0x001064000800017f */
[----:B-1----:R-:W-:Y:S05]  /*6490*/  @!P0 NANOSLEEP.SYNCS 0x989680 ;  /* 0x009896800000895d */ /* 0x002fea0003900000 */
[----:B------:R-:W1:Y:S02]  /*64a0*/  @!P0 SYNCS.PHASECHK.TRANS64 P0, [R9+URZ], R4 ;  /* 0x00000004090085a7 */ /* 0x000e64000800007f */
[----:B-1----:R-:W-:Y:S05]  /*64b0*/  @!P0 BRA `(.L_x_121) ;  /* 0xfffffffc00f08947 */ /* 0x002fea000383ffff */
[----:B------:R-:W-:Y:S05]  /*64c0*/  BRA `(.L_x_144) ;  /* 0xfffffff400bc7947 */ /* 0x000fea000383ffff */
.L_x_122:
[----:B0-----:R0:W1:Y:S02]  /*64d0*/  SYNCS.PHASECHK.TRANS64.TRYWAIT P0, [R8+URZ], R5 ;  /* 0x00000005080075a7 */ /* 0x001064000800017f */
[----:B-1----:R-:W-:Y:S05]  /*64e0*/  @!P0 NANOSLEEP.SYNCS 0x989680 ;  /* 0x009896800000895d */ /* 0x002fea0003900000 */
[----:B------:R-:W1:Y:S02]  /*64f0*/  @!P0 SYNCS.PHASECHK.TRANS64 P0, [R8+URZ], R5 ;  /* 0x00000005080085a7 */ /* 0x000e64000800007f */
[----:B-1----:R-:W-:Y:S05]  /*6500*/  @!P0 BRA `(.L_x_122) ;  /* 0xfffffffc00f08947 */ /* 0x002fea000383ffff */
[----:B------:R-:W-:Y:S05]  /*6510*/  BRA `(.L_x_145) ;  /* 0xfffffff400cc7947 */ /* 0x000fea000383ffff */
.L_x_123:
[----:B0-----:R0:W1:Y:S02]  /*6520*/  SYNCS.PHASECHK.TRANS64.TRYWAIT P0, [R9+URZ], R4 ;  /* 0x00000004090075a7 */ /* 0x001064000800017f */
[----:B-1----:R-:W-:Y:S05]  /*6530*/  @!P0 NANOSLEEP.SYNCS 0x989680 ;  /* 0x009896800000895d */ /* 0x002fea0003900000 */
[----:B------:R-:W1:Y:S02]  /*6540*/  @!P0 SYNCS.PHASECHK.TRANS64 P0, [R9+URZ], R4 ;  /* 0x00000004090085a7 */ /* 0x000e64000800007f */
[----:B-1----:R-:W-:Y:S05]  /*6550*/  @!P0 BRA `(.L_x_123) ;  /* 0xfffffffc00f08947 */ /* 0x002fea000383ffff */
[----:B------:R-:W-:Y:S05]  /*6560*/  BRA `(.L_x_146) ;  /* 0xfffffff400dc7947 */ /* 0x000fea000383ffff */
.L_x_124:
[----:B0-----:R0:W1:Y:S02]  /*6570*/  SYNCS.PHASECHK.TRANS64.TRYWAIT P0, [R8+URZ], R5 ;  /* 0x00000005080075a7 */ /* 0x001064000800017f */
[----:B-1----:R-:W-:Y:S05]  /*6580*/  @!P0 NANOSLEEP.SYNCS 0x989680 ;  /* 0x009896800000895d */ /* 0x002fea0003900000 */
[----:B------:R-:W1:Y:S02]  /*6590*/  @!P0 SYNCS.PHASECHK.TRANS64 P0, [R8+URZ], R5 ;  /* 0x00000005080085a7 */ /* 0x000e64000800007f */
[----:B-1----:R-:W-:Y:S05]  /*65a0*/  @!P0 BRA `(.L_x_124) ;  /* 0xfffffffc00f08947 */ /* 0x002fea000383ffff */
[----:B------:R-:W-:Y:S05]  /*65b0*/  BRA `(.L_x_147) ;  /* 0xfffffff400ec7947 */ /* 0x000fea000383ffff */
.L_x_125:
[----:B0-----:R0:W1:Y:S02]  /*65c0*/  SYNCS.PHASECHK.TRANS64.TRYWAIT P0, [R9+URZ], R4 ;  /* 0x00000004090075a7 */ /* 0x001064000800017f */
[----:B-1----:R-:W-:Y:S05]  /*65d0*/  @!P0 NANOSLEEP.SYNCS 0x989680 ;  /* 0x009896800000895d */ /* 0x002fea0003900000 */
[----:B------:R-:W1:Y:S02]  /*65e0*/  @!P0 SYNCS.PHASECHK.TRANS64 P0, [R9+URZ], R4 ;  /* 0x00000004090085a7 */ /* 0x000e64000800007f */
[----:B-1----:R-:W-:Y:S05]  /*65f0*/  @!P0 BRA `(.L_x_125) ;  /* 0xfffffffc00f08947 */ /* 0x002fea000383ffff */
[----:B------:R-:W-:Y:S05]  /*6600*/  BRA `(.L_x_148) ;  /* 0xfffffff400fc7947 */ /* 0x000fea000383ffff */
.L_x_126:
[----:B0-----:R0:W1:Y:S02]  /*6610*/  SYNCS.PHASECHK.TRANS64.TRYWAIT P0, [R8+URZ], R5 ;  /* 0x00000005080075a7 */ /* 0x001064000800017f */
[----:B-1----:R-:W-:Y:S05]  /*6620*/  @!P0 NANOSLEEP.SYNCS 0x989680 ;  /* 0x009896800000895d */ /* 0x002fea0003900000 */
[----:B------:R-:W1:Y:S02]  /*6630*/  @!P0 SYNCS.PHASECHK.TRANS64 P0, [R8+URZ], R5 ;  /* 0x00000005080085a7 */ /* 0x000e64000800007f */
[----:B-1----:R-:W-:Y:S05]  /*6640*/  @!P0 BRA `(.L_x_126) ;  /* 0xfffffffc00f08947 */ /* 0x002fea000383ffff */
[----:B------:R-:W-:Y:S05]  /*6650*/  BRA `(.L_x_149) ;  /* 0xfffffff8000c7947 */ /* 0x000fea000383ffff */
.L_x_127:
[----:B0-----:R0:W1:Y:S02]  /*6660*/  SYNCS.PHASECHK.TRANS64.TRYWAIT P0, [R9+URZ], R4 ;  /* 0x00000004090075a7 */ /* 0x001064000800017f */
[----:B-1----:R-:W-:Y:S05]  /*6670*/  @!P0 NANOSLEEP.SYNCS 0x989680 ;  /* 0x009896800000895d */ /* 0x002fea0003900000 */
[----:B------:R-:W1:Y:S02]  /*6680*/  @!P0 SYNCS.PHASECHK.TRANS64 P0, [R9+URZ], R4 ;  /* 0x00000004090085a7 */ /* 0x000e64000800007f */
[----:B-1----:R-:W-:Y:S05]  /*6690*/  @!P0 BRA `(.L_x_127) ;  /* 0xfffffffc00f08947 */ /* 0x002fea000383ffff */
[----:B------:R-:W-:Y:S05]  /*66a0*/  BRA `(.L_x_150) ;  /* 0xfffffff8001c7947 */ /* 0x000fea000383ffff */
.L_x_128:
[----:B0-----:R0:W1:Y:S02]  /*66b0*/  SYNCS.PHASECHK.TRANS64.TRYWAIT P0, [R8+URZ], R5 ;  /* 0x00000005080075a7 */ /* 0x001064000800017f */
[----:B-1----:R-:W-:Y:S05]  /*66c0*/  @!P0 NANOSLEEP.SYNCS 0x989680 ;  /* 0x009896800000895d */ /* 0x002fea0003900000 */
[----:B------:R-:W1:Y:S02]  /*66d0*/  @!P0 SYNCS.PHASECHK.TRANS64 P0, [R8+URZ], R5 ;  /* 0x00000005080085a7 */ /* 0x000e64000800007f */
[----:B-1----:R-:W-:Y:S05]  /*66e0*/  @!P0 BRA `(.L_x_128) ;  /* 0xfffffffc00f08947 */ /* 0x002fea000383ffff */
[----:B------:R-:W-:Y:S05]  /*66f0*/  BRA `(.L_x_151) ;  /* 0xfffffff8002c7947 */ /* 0x000fea000383ffff */
.L_x_129:
[----:B-1----:R1:W2:Y:S02]  /*6700*/  SYNCS.PHASECHK.TRANS64.TRYWAIT P0, [R11+URZ], R6 ;  /* 0x000000060b0075a7 */ /* 0x0022a4000800017f */
[----:B--2---:R-:W-:Y:S05]  /*6710*/  @!P0 NANOSLEEP.SYNCS 0x989680 ;  /* 0x009896800000895d */ /* 0x004fea0003900000 */
[----:B------:R-:W2:Y:S02]  /*6720*/  @!P0 SYNCS.PHASECHK.TRANS64 P0, [R11+URZ], R6 ;  /* 0x000000060b0085a7 */ /* 0x000ea4000800007f */
[----:B--2---:R-:W-:Y:S05]  /*6730*/  @!P0 BRA `(.L_x_129) ;  /* 0xfffffffc00f08947 */ /* 0x004fea000383ffff */
[----:B------:R-:W-:Y:S05]  /*6740*/  BRA `(.L_x_152) ;  /* 0xfffffff800347947 */ /* 0x000fea000383ffff */
.L_x_153:
[----:B------:R-:W-:-:S00]  /*6750*/  BRA `(.L_x_153) ;  /* 0xfffffffc00fc7947 */ /* 0x000fc0000383ffff */
[----:B------:R-:W-:-:S00]  /*6760*/  NOP ;  /* 0x0000000000007918 */ /* 0x000fc00000000000 */
        /* <DEDUP_REMOVED lines=9> */
.L_x_154:


//--------------------- .nv.global.init           --------------------------
	.section	.nv.global.init,"aw",@progbits
.nv.global.init:
	.type		$str$22,@object
	.size		$str$22,($str$23 - $str$22)
$str$22:
        /*0000*/ 	.byte	0x6b, 0x5f, 0x74, 0x69, 0x6c, 0x65, 0x5f, 0x63, 0x6f, 0x75, 0x6e, 0x74, 0x20, 0x3e, 0x3d, 0x20
        /*0010*/ 	.byte	0x31, 0x00
	.type		$str$23,@object
	.size		$str$23,(__unnamed_1 - $str$23)
$str$23:
        /*0012*/ 	.byte	0x2f, 0x74, 0x6d, 0x70, 0x2f, 0x63, 0x75, 0x74, 0x6c, 0x61, 0x73, 0x73, 0x5f, 0x73, 0x77, 0x65
        /*0022*/ 	.byte	0x65, 0x70, 0x5f, 0x73, 0x72, 0x63, 0x2f, 0x69, 0x6e, 0x63, 0x6c, 0x75, 0x64, 0x65, 0x2f, 0x63
        /*0032*/ 	.byte	0x75, 0x74, 0x6c, 0x61, 0x73, 0x73, 0x2f, 0x67, 0x65, 0x6d, 0x6d, 0x2f, 0x63, 0x6f, 0x6c, 0x6c
        /*0042*/ 	.byte	0x65, 0x63, 0x74, 0x69, 0x76, 0x65, 0x2f, 0x73, 0x6d, 0x39, 0x30, 0x5f, 0x6d, 0x6d, 0x61, 0x5f
        /*0052*/ 	.byte	0x74, 0x6d, 0x61, 0x5f, 0x67, 0x6d, 0x6d, 0x61, 0x5f, 0x73, 0x73, 0x5f, 0x77, 0x61, 0x72, 0x70
        /*0062*/ 	.byte	0x73, 0x70, 0x65, 0x63, 0x69, 0x61, 0x6c, 0x69, 0x7a, 0x65, 0x64, 0x2e, 0x68, 0x70, 0x70, 0x00
	.type		__unnamed_1,@object
	.size		__unnamed_1,(.L_0 - __unnamed_1)
__unnamed_1:
        /*0072*/ 	.byte	0x76, 0x6f, 0x69, 0x64, 0x20, 0x63, 0x75, 0x74, 0x6c, 0x61, 0x73, 0x73, 0x3a, 0x3a, 0x67, 0x65
        /* <DEDUP_REMOVED lines=176> */
        /*0b82*/ 	.byte	0x64, 0x65, 0x6e, 0x74, 0x69, 0x74, 0x79, 0x5d, 0x00
.L_0:


//--------------------- .nv.shared._ZN7cutlass13device_kernelINS_4gemm6kernel13GemmUniversalIN4cute5tupleIJiiiiEEENS1_10collective13CollectiveMmaINS1_34MainloopSm90TmaGmmaWarpSpecializedILi14ENS5_IJNS4_1CILi1EEESB_SB_EEENS1_32KernelTmaWarpSpecializedPingpongEEENS5_IJNSA_ILi64EEESF_NSA_ILi32EEEEEENS_10tfloat32_tENS5_IJlSB_lEEESI_SJ_NS4_8TiledMMAINS4_8MMA_AtomIJNS4_4SM904GMMA29MMA_64x64x8_F32TF32TF32_SS_TNILNSN_7ScaleInE1ELSP_1EEEEEENS4_6LayoutISC_NS5_IJNSA_ILi0EEEST_ST_EEEEENS5_IJNS4_10UnderscoreESW_SW_EEEEENS4_13SM90_TMA_LOADENS4_14ComposedLayoutINS4_7SwizzleILi3ELi4ELi3EEENS4_18smem_ptr_flag_bitsILi32EEENSS_INS5_IJNSA_ILi8EEESG_EEENS5_IJSG_SB_EEEEEEEvNS4_8identityESZ_S19_vS1A_EENS_8epilogue10collective6detail29Sm90TmaWarpSpecializedAdapterINS1D_15DefaultEpilogueISI_SJ_SJ_NS1C_6thread17LinearCombinationISI_Li1EffLNS1H_9ScaleType4KindE0ELNS_15FloatRoundStyleE2ESI_EENS1_15EpilogueDefaultEEEEEvvEEEEvNT_6ParamsE --------------------------
	.section	.nv.shared._ZN7cutlass13device_kernelINS_4gemm6kernel13GemmUniversalIN4cute5tupleIJiiiiEEENS1_10collective13CollectiveMmaINS1_34MainloopSm90TmaGmmaWarpSpecializedILi14ENS5_IJNS4_1CILi1EEESB_SB_EEENS1_32KernelTmaWarpSpecializedPingpongEEENS5_IJNSA_ILi64EEESF_NSA_ILi32EEEEEENS_10tfloat32_tENS5_IJlSB_lEEESI_SJ_NS4_8TiledMMAINS4_8MMA_AtomIJNS4_4SM904GMMA29MMA_64x64x8_F32TF32TF32_SS_TNILNSN_7ScaleInE1ELSP_1EEEEEENS4_6LayoutISC_NS5_IJNSA_ILi0EEEST_ST_EEEEENS5_IJNS4_10UnderscoreESW_SW_EEEEENS4_13SM90_TMA_LOADENS4_14ComposedLayoutINS4_7SwizzleILi3ELi4ELi3EEENS4_18smem_ptr_flag_bitsILi32EEENSS_INS5_IJNSA_ILi8EEESG_EEENS5_IJSG_SB_EEEEEEEvNS4_8identityESZ_S19_vS1A_EENS_8epilogue10collective6detail29Sm90TmaWarpSpecializedAdapterINS1D_15DefaultEpilogueISI_SJ_SJ_NS1C_6thread17LinearCombinationISI_Li1EffLNS1H_9ScaleType4KindE0ELNS_15FloatRoundStyleE2ESI_EENS1_15EpilogueDefaultEEEEEvvEEEEvNT_6ParamsE,"aw",@nobits
	.sectionflags	@""
	.align	16
	.zero		1024


//--------------------- .nv.shared.reserved.0     --------------------------
	.section	.nv.shared.reserved.0,"aw",@nobits
	.weak		__nv_reservedSMEM_offset_0_alias
	.size		__nv_reservedSMEM_offset_0_alias, 0, 0
	.other		__nv_reservedSMEM_offset_0_alias,@"STO_CUDA_RESERVED_SHARED STV_DEFAULT"
__nv_reservedSMEM_offset_0_alias:
	.zero		0


//--------------------- .nv.global                --------------------------
	.section	.nv.global,"aw",@nobits
.nv.global:
	.type		_ZN40_INTERNAL_1835a7f1_4_k_cu_7e6e7ff5_255804cute1_E,@object
	.size		_ZN40_INTERNAL_1835a7f1_4_k_cu_7e6e7ff5_255804cute1_E,(_ZN40_INTERNAL_1835a7f1_4_k_cu_7e6e7ff5_255804cuda3std3__45__cpo6cbeginE - _ZN40_INTERNAL_1835a7f1_4_k_cu_7e6e7ff5_255804cute1_E)
_ZN40_INTERNAL_1835a7f1_4_k_cu_7e6e7ff5_255804cute1_E:
	.zero		1
	.type		_ZN40_INTERNAL_1835a7f1_4_k_cu_7e6e7ff5_255804cuda3std3__45__cpo6cbeginE,@object
	.size		_ZN40_INTERNAL_1835a7f1_4_k_cu_7e6e7ff5_255804cuda3std3__45__cpo6cbeginE,(_ZN40_INTERNAL_1835a7f1_4_k_cu_7e6e7ff5_255804cuda3std3__48in_placeE - _ZN40_INTERNAL_1835a7f1_4_k_cu_7e6e7ff5_255804cuda3std3__45__cpo6cbeginE)
_ZN40_INTERNAL_1835a7f1_4_k_cu_7e6e7ff5_255804cuda3std3__45__cpo6cbeginE:
	.zero		1
	.type		_ZN40_INTERNAL_1835a7f1_4_k_cu_7e6e7ff5_255804cuda3std3__48in_placeE,@object
	.size		_ZN40_INTERNAL_1835a7f1_4_k_cu_7e6e7ff5_255804cuda3std3__48in_placeE,(_ZN40_INTERNAL_1835a7f1_4_k_cu_7e6e7ff5_255804cuda3std6ranges3__45__cpo9iter_moveE - _ZN40_INTERNAL_1835a7f1_4_k_cu_7e6e7ff5_255804cuda3std3__48in_placeE)
_ZN40_INTERNAL_1835a7f1_4_k_cu_7e6e7ff5_255804cuda3std3__48in_placeE:
	.zero		1
	.type		_ZN40_INTERNAL_1835a7f1_4_k_cu_7e6e7ff5_255804cuda3std6ranges3__45__cpo9iter_moveE,@object
	.size		_ZN40_INTERNAL_1835a7f1_4_k_cu_7e6e7ff5_255804cuda3std6ranges3__45__cpo9iter_moveE,(_ZN40_INTERNAL_1835a7f1_4_k_cu_7e6e7ff5_255804cuda3std3__45__cpo5beginE - _ZN40_INTERNAL_1835a7f1_4_k_cu_7e6e7ff5_255804cuda3std6ranges3__45__cpo9iter_moveE)
_ZN40_INTERNAL_1835a7f1_4_k_cu_7e6e7ff5_255804cuda3std6ranges3__45__cpo9iter_moveE:
	.zero		1
	.type		_ZN40_INTERNAL_1835a7f1_4_k_cu_7e6e7ff5_255804cuda3std3__45__cpo5beginE,@object
	.size		_ZN40_INTERNAL_1835a7f1_4_k_cu_7e6e7ff5_255804cuda3std3__45__cpo5beginE,(_ZN40_INTERNAL_1835a7f1_4_k_cu_7e6e7ff5_255804cuda3std3__442_GLOBAL__N__1835a7f1_4_k_cu_7e6e7ff5_255806ignoreE - _ZN40_INTERNAL_1835a7f1_4_k_cu_7e6e7ff5_255804cuda3std3__45__cpo5beginE)
_ZN40_INTERNAL_1835a7f1_4_k_cu_7e6e7ff5_255804cuda3std3__45__cpo5beginE:
	.zero		1
	.type		_ZN40_INTERNAL_1835a7f1_4_k_cu_7e6e7ff5_255804cuda3std3__442_GLOBAL__N__1835a7f1_4_k_cu_7e6e7ff5_255806ignoreE,@object
	.size		_ZN40_INTERNAL_1835a7f1_4_k_cu_7e6e7ff5_255804cuda3std3__442_GLOBAL__N__1835a7f1_4_k_cu_7e6e7ff5_255806ignoreE,(_ZN40_INTERNAL_1835a7f1_4_k_cu_7e6e7ff5_255804cute7productE - _ZN40_INTERNAL_1835a7f1_4_k_cu_7e6e7ff5_255804cuda3std3__442_GLOBAL__N__1835a7f1_4_k_cu_7e6e7ff5_255806ignoreE)
_ZN40_INTERNAL_1835a7f1_4_k_cu_7e6e7ff5_255804cuda3std3__442_GLOBAL__N__1835a7f1_4_k_cu_7e6e7ff5_255806ignoreE:
	.zero		1
	.type		_ZN40_INTERNAL_1835a7f1_4_k_cu_7e6e7ff5_255804cute7productE,@object
	.size		_ZN40_INTERNAL_1835a7f1_4_k_cu_7e6e7ff5_255804cute7productE,(_ZN40_INTERNAL_1835a7f1_4_k_cu_7e6e7ff5_255804cuda3std3__45__cpo3endE - _ZN40_INTERNAL_1835a7f1_4_k_cu_7e6e7ff5_255804cute7productE)
_ZN40_INTERNAL_1835a7f1_4_k_cu_7e6e7ff5_255804cute7productE:
	.zero		1
	.type		_ZN40_INTERNAL_1835a7f1_4_k_cu_7e6e7ff5_255804cuda3std3__45__cpo3endE,@object
	.size		_ZN40_INTERNAL_1835a7f1_4_k_cu_7e6e7ff5_255804cuda3std3__45__cpo3endE,(_ZN40_INTERNAL_1835a7f1_4_k_cu_7e6e7ff5_255804cuda3std3__419piecewise_constructE - _ZN40_INTERNAL_1835a7f1_4_k_cu_7e6e7ff5_255804cuda3std3__45__cpo3endE)
_ZN40_INTERNAL_1835a7f1_4_k_cu_7e6e7ff5_255804cuda3std3__45__cpo3endE:
	.zero		1
	.type		_ZN40_INTERNAL_1835a7f1_4_k_cu_7e6e7ff5_255804cuda3std3__419piecewise_constructE,@object
	.size		_ZN40_INTERNAL_1835a7f1_4_k_cu_7e6e7ff5_255804cuda3std3__419piecewise_constructE,(_ZN40_INTERNAL_1835a7f1_4_k_cu_7e6e7ff5_255804cuda3std3__45__cpo4cendE - _ZN40_INTERNAL_1835a7f1_4_k_cu_7e6e7ff5_255804cuda3std3__419piecewise_constructE)
_ZN40_INTERNAL_1835a7f1_4_k_cu_7e6e7ff5_255804cuda3std3__419piecewise_constructE:
	.zero		1
	.type		_ZN40_INTERNAL_1835a7f1_4_k_cu_7e6e7ff5_255804cuda3std3__45__cpo4cendE,@object
	.size		_ZN40_INTERNAL_1835a7f1_4_k_cu_7e6e7ff5_255804cuda3std3__45__cpo4cendE,(_ZN40_INTERNAL_1835a7f1_4_k_cu_7e6e7ff5_255804cuda3std6ranges3__45__cpo4swapE - _ZN40_INTERNAL_1835a7f1_4_k_cu_7e6e7ff5_255804cuda3std3__45__cpo4cendE)
_ZN40_INTERNAL_1835a7f1_4_k_cu_7e6e7ff5_255804cuda3std3__45__cpo4cendE:
	.zero		1
	.type		_ZN40_INTERNAL_1835a7f1_4_k_cu_7e6e7ff5_255804cuda3std6ranges3__45__cpo4swapE,@object
	.size		_ZN40_INTERNAL_1835a7f1_4_k_cu_7e6e7ff5_255804cuda3std6ranges3__45__cpo4swapE,(.L_8 - _ZN40_INTERNAL_1835a7f1_4_k_cu_7e6e7ff5_255804cuda3std6ranges3__45__cpo4swapE)
_ZN40_INTERNAL_1835a7f1_4_k_cu_7e6e7ff5_255804cuda3std6ranges3__45__cpo4swapE:
	.zero		1
.L_8:


//--------------------- .nv.constant0._ZN7cutlass13device_kernelINS_4gemm6kernel13GemmUniversalIN4cute5tupleIJiiiiEEENS1_10collective13CollectiveMmaINS1_34MainloopSm90TmaGmmaWarpSpecializedILi14ENS5_IJNS4_1CILi1EEESB_SB_EEENS1_32KernelTmaWarpSpecializedPingpongEEENS5_IJNSA_ILi64EEESF_NSA_ILi32EEEEEENS_10tfloat32_tENS5_IJlSB_lEEESI_SJ_NS4_8TiledMMAINS4_8MMA_AtomIJNS4_4SM904GMMA29MMA_64x64x8_F32TF32TF32_SS_TNILNSN_7ScaleInE1ELSP_1EEEEEENS4_6LayoutISC_NS5_IJNSA_ILi0EEEST_ST_EEEEENS5_IJNS4_10UnderscoreESW_SW_EEEEENS4_13SM90_TMA_LOADENS4_14ComposedLayoutINS4_7SwizzleILi3ELi4ELi3EEENS4_18smem_ptr_flag_bitsILi32EEENSS_INS5_IJNSA_ILi8EEESG_EEENS5_IJSG_SB_EEEEEEEvNS4_8identityESZ_S19_vS1A_EENS_8epilogue10collective6detail29Sm90TmaWarpSpecializedAdapterINS1D_15DefaultEpilogueISI_SJ_SJ_NS1C_6thread17LinearCombinationISI_Li1EffLNS1H_9ScaleType4KindE0ELNS_15FloatRoundStyleE2ESI_EENS1_15EpilogueDefaultEEEEEvvEEEEvNT_6ParamsE --------------------------
	.section	.nv.constant0._ZN7cutlass13device_kernelINS_4gemm6kernel13GemmUniversalIN4cute5tupleIJiiiiEEENS1_10collective13CollectiveMmaINS1_34MainloopSm90TmaGmmaWarpSpecializedILi14ENS5_IJNS4_1CILi1EEESB_SB_EEENS1_32KernelTmaWarpSpecializedPingpongEEENS5_IJNSA_ILi64EEESF_NSA_ILi32EEEEEENS_10tfloat32_tENS5_IJlSB_lEEESI_SJ_NS4_8TiledMMAINS4_8MMA_AtomIJNS4_4SM904GMMA29MMA_64x64x8_F32TF32TF32_SS_TNILNSN_7ScaleInE1ELSP_1EEEEEENS4_6LayoutISC_NS5_IJNSA_ILi0EEEST_ST_EEEEENS5_IJNS4_10UnderscoreESW_SW_EEEEENS4_13SM90_TMA_LOADENS4_14ComposedLayoutINS4_7SwizzleILi3ELi4ELi3EEENS4_18smem_ptr_flag_bitsILi32EEENSS_INS5_IJNSA_ILi8EEESG_EEENS5_IJSG_SB_EEEEEEEvNS4_8identityESZ_S19_vS1A_EENS_8epilogue10collective6detail29Sm90TmaWarpSpecializedAdapterINS1D_15DefaultEpilogueISI_SJ_SJ_NS1C_6thread17LinearCombinationISI_Li1EffLNS1H_9ScaleType4KindE0ELNS_15FloatRoundStyleE2ESI_EENS1_15EpilogueDefaultEEEEEvvEEEEvNT_6ParamsE,"a",@progbits
	.sectionflags	@""
	.align	4
.nv.constant0._ZN7cutlass13device_kernelINS_4gemm6kernel13GemmUniversalIN4cute5tupleIJiiiiEEENS1_10collective13CollectiveMmaINS1_34MainloopSm90TmaGmmaWarpSpecializedILi14ENS5_IJNS4_1CILi1EEESB_SB_EEENS1_32KernelTmaWarpSpecializedPingpongEEENS5_IJNSA_ILi64EEESF_NSA_ILi32EEEEEENS_10tfloat32_tENS5_IJlSB_lEEESI_SJ_NS4_8TiledMMAINS4_8MMA_AtomIJNS4_4SM904GMMA29MMA_64x64x8_F32TF32TF32_SS_TNILNSN_7ScaleInE1ELSP_1EEEEEENS4_6LayoutISC_NS5_IJNSA_ILi0EEEST_ST_EEEEENS5_IJNS4_10UnderscoreESW_SW_EEEEENS4_13SM90_TMA_LOADENS4_14ComposedLayoutINS4_7SwizzleILi3ELi4ELi3EEENS4_18smem_ptr_flag_bitsILi32EEENSS_INS5_IJNSA_ILi8EEESG_EEENS5_IJSG_SB_EEEEEEEvNS4_8identityESZ_S19_vS1A_EENS_8epilogue10collective6detail29Sm90TmaWarpSpecializedAdapterINS1D_15DefaultEpilogueISI_SJ_SJ_NS1C_6thread17LinearCombinationISI_Li1EffLNS1H_9ScaleType4KindE0ELNS_15FloatRoundStyleE2ESI_EENS1_15EpilogueDefaultEEEEEvvEEEEvNT_6ParamsE:
	.zero		1664


//--------------------- SYMBOLS --------------------------

	.type		.nv.reservedSmem.offset0,@object
	.size		.nv.reservedSmem.offset0,0x4
	.type		__assertfail,@function
